	.headerflags	@"EF_CUDA_TEXMODE_UNIFIED EF_CUDA_64BIT_ADDRESS EF_CUDA_SM89 EF_CUDA_VIRTUAL_SM(EF_CUDA_SM89)"
	.elftype	@"ET_EXEC"


//--------------------- .nv.info                  --------------------------
	.section	.nv.info,"",@"SHT_CUDA_INFO"
	.align	4


	//----- nvinfo : EIATTR_REGCOUNT
	.align		4
        /*0000*/ 	.byte	0x04, 0x2f
        /*0002*/ 	.short	(.L_1 - .L_0)
	.align		4
.L_0:
        /*0004*/ 	.word	index@(triton__0d1d2d3d4d5d6de7de)
        /*0008*/ 	.word	0x0000003c


	//----- nvinfo : EIATTR_MAX_STACK_SIZE
	.align		4
.L_1:
        /*000c*/ 	.byte	0x04, 0x23
        /*000e*/ 	.short	(.L_3 - .L_2)
	.align		4
.L_2:
        /*0010*/ 	.word	index@(triton__0d1d2d3d4d5d6de7de)
        /*0014*/ 	.word	0x00000000


	//----- nvinfo : EIATTR_MIN_STACK_SIZE
	.align		4
.L_3:
        /*0018*/ 	.byte	0x04, 0x12
        /*001a*/ 	.short	(.L_5 - .L_4)
	.align		4
.L_4:
        /*001c*/ 	.word	index@(triton__0d1d2d3d4d5d6de7de)
        /*0020*/ 	.word	0x00000000


	//----- nvinfo : EIATTR_FRAME_SIZE
	.align		4
.L_5:
        /*0024*/ 	.byte	0x04, 0x11
        /*0026*/ 	.short	(.L_7 - .L_6)
	.align		4
.L_6:
        /*0028*/ 	.word	index@(triton__0d1d2d3d4d5d6de7de)
        /*002c*/ 	.word	0x00000000
.L_7:


//--------------------- .nv.info.triton__0d1d2d3d4d5d6de7de --------------------------
	.section	.nv.info.triton__0d1d2d3d4d5d6de7de,"",@"SHT_CUDA_INFO"
	.align	4


	//----- nvinfo : EIATTR_CUDA_API_VERSION
	.align		4
        /*0000*/ 	.byte	0x04, 0x37
        /*0002*/ 	.short	(.L_9 - .L_8)
.L_8:
        /*0004*/ 	.word	0x0000007b


	//----- nvinfo : EIATTR_PARAM_CBANK
	.align		4
.L_9:
        /*0008*/ 	.byte	0x04, 0x0a
        /*000a*/ 	.short	(.L_11 - .L_10)
	.align		4
.L_10:
        /*000c*/ 	.word	index@(.nv.constant0.triton__0d1d2d3d4d5d6de7de)
        /*0010*/ 	.short	0x0160
        /*0012*/ 	.short	0x0038


	//----- nvinfo : EIATTR_CBANK_PARAM_SIZE
	.align		4
.L_11:
        /*0014*/ 	.byte	0x03, 0x19
        /*0016*/ 	.short	0x0038


	//----- nvinfo : EIATTR_KPARAM_INFO
	.align		4
        /*0018*/ 	.byte	0x04, 0x17
        /*001a*/ 	.short	(.L_13 - .L_12)
.L_12:
        /*001c*/ 	.word	0x00000000
        /*0020*/ 	.short	0x0007
        /*0022*/ 	.short	0x0034
        /*0024*/ 	.byte	0x00, 0xf0, 0x11, 0x00


	//----- nvinfo : EIATTR_KPARAM_INFO
	.align		4
.L_13:
        /*0028*/ 	.byte	0x04, 0x17
        /*002a*/ 	.short	(.L_15 - .L_14)
.L_14:
        /*002c*/ 	.word	0x00000000
        /*0030*/ 	.short	0x0006
        /*0032*/ 	.short	0x0030
        /*0034*/ 	.byte	0x00, 0xf0, 0x11, 0x00


	//----- nvinfo : EIATTR_KPARAM_INFO
	.align		4
.L_15:
        /*0038*/ 	.byte	0x04, 0x17
        /*003a*/ 	.short	(.L_17 - .L_16)
.L_16:
        /*003c*/ 	.word	0x00000000
        /*0040*/ 	.short	0x0005
        /*0042*/ 	.short	0x0028
        /*0044*/ 	.byte	0x00, 0xf0, 0x21, 0x00


	//----- nvinfo : EIATTR_KPARAM_INFO
	.align		4
.L_17:
        /*0048*/ 	.byte	0x04, 0x17
        /*004a*/ 	.short	(.L_19 - .L_18)
.L_18:
        /*004c*/ 	.word	0x00000000
        /*0050*/ 	.short	0x0004
        /*0052*/ 	.short	0x0020
        /*0054*/ 	.byte	0x00, 0xf0, 0x21, 0x00


	//----- nvinfo : EIATTR_KPARAM_INFO
	.align		4
.L_19:
        /*0058*/ 	.byte	0x04, 0x17
        /*005a*/ 	.short	(.L_21 - .L_20)
.L_20:
        /*005c*/ 	.word	0x00000000
        /*0060*/ 	.short	0x0003
        /*0062*/ 	.short	0x0018
        /*0064*/ 	.byte	0x00, 0xf0, 0x21, 0x00


	//----- nvinfo : EIATTR_KPARAM_INFO
	.align		4
.L_21:
        /*0068*/ 	.byte	0x04, 0x17
        /*006a*/ 	.short	(.L_23 - .L_22)
.L_22:
        /*006c*/ 	.word	0x00000000
        /*0070*/ 	.short	0x0002
        /*0072*/ 	.short	0x0010
        /*0074*/ 	.byte	0x00, 0xf0, 0x21, 0x00


	//----- nvinfo : EIATTR_KPARAM_INFO
	.align		4
.L_23:
        /*0078*/ 	.byte	0x04, 0x17
        /*007a*/ 	.short	(.L_25 - .L_24)
.L_24:
        /*007c*/ 	.word	0x00000000
        /*0080*/ 	.short	0x0001
        /*0082*/ 	.short	0x0008
        /*0084*/ 	.byte	0x00, 0xf0, 0x21, 0x00


	//----- nvinfo : EIATTR_KPARAM_INFO
	.align		4
.L_25:
        /*0088*/ 	.byte	0x04, 0x17
        /*008a*/ 	.short	(.L_27 - .L_26)
.L_26:
        /*008c*/ 	.word	0x00000000
        /*0090*/ 	.short	0x0000
        /*0092*/ 	.short	0x0000
        /*0094*/ 	.byte	0x00, 0xf0, 0x21, 0x00


	//----- nvinfo : EIATTR_MAXREG_COUNT
	.align		4
.L_27:
        /*0098*/ 	.byte	0x03, 0x1b
        /*009a*/ 	.short	0x00ff


	//----- nvinfo : EIATTR_EXIT_INSTR_OFFSETS
	.align		4
        /*009c*/ 	.byte	0x04, 0x1c
        /*009e*/ 	.short	(.L_29 - .L_28)


	//   ....[0]....
.L_28:
        /*00a0*/ 	.word	0x00002cd0


	//   ....[1]....
        /*00a4*/ 	.word	0x00002cf0


	//----- nvinfo : EIATTR_MAX_THREADS
	.align		4
.L_29:
        /*00a8*/ 	.byte	0x04, 0x05
        /*00aa*/ 	.short	(.L_31 - .L_30)
.L_30:
        /*00ac*/ 	.word	0x00000100
        /*00b0*/ 	.word	0x00000001
        /*00b4*/ 	.word	0x00000001
.L_31:


//--------------------- .nv.rel.action            --------------------------
	.section	.nv.rel.action,"",@"SHT_CUDA_RELOCINFO"
	.align	8
	.sectionentsize	8
        /*0000*/ 	.byte	0x73, 0x00, 0x00, 0x00, 0x00, 0x00, 0x00, 0x00, 0x00, 0x00, 0x00, 0x11, 0x25, 0x00, 0x05, 0x36


//--------------------- .nv.constant0.triton__0d1d2d3d4d5d6de7de --------------------------
	.section	.nv.constant0.triton__0d1d2d3d4d5d6de7de,"a",@progbits
	.align	4
.nv.constant0.triton__0d1d2d3d4d5d6de7de:
	.zero		408


//--------------------- .text.triton__0d1d2d3d4d5d6de7de --------------------------
	.section	.text.triton__0d1d2d3d4d5d6de7de,"ax",@progbits
	.sectionflags	@"SHF_BARRIERS=1"
	.sectioninfo	@"SHI_REGISTERS=60"
	.align	128
        .global         triton__0d1d2d3d4d5d6de7de
        .type           triton__0d1d2d3d4d5d6de7de,@function
        .size           triton__0d1d2d3d4d5d6de7de,(.L_x_1 - triton__0d1d2d3d4d5d6de7de)
        .other          triton__0d1d2d3d4d5d6de7de,@"STO_CUDA_ENTRY STV_DEFAULT"
triton__0d1d2d3d4d5d6de7de:
.text.triton__0d1d2d3d4d5d6de7de:
[----:B------:R-:W-:-:S02]  /*0000*/  IMAD.MOV.U32 R1, RZ, RZ, c[0x0][0x28] ;  /* 0x00000a00ff017624 */ /* 0x000fc400078e00ff */
[----:B------:R-:W0:Y:S01]  /*0010*/  S2R R32, SR_TID.X ;  /* 0x0000000000207919 */ /* 0x000e220000002100 */
[----:B------:R-:W-:Y:S01]  /*0020*/  ULDC.64 UR4, c[0x0][0x118] ;  /* 0x0000460000047ab9 */ /* 0x000fe20000000a00 */
[----:B------:R-:W-:Y:S01]  /*0030*/  CS2R R12, SRZ ;  /* 0x00000000000c7805 */ /* 0x000fe2000001ff00 */
[----:B------:R-:W-:Y:S01]  /*0040*/  CS2R R14, SRZ ;  /* 0x00000000000e7805 */ /* 0x000fe2000001ff00 */
[----:B------:R-:W1:Y:S04]  /*0050*/  S2R R30, SR_CTAID.Y ;  /* 0x00000000001e7919 */ /* 0x000e680000002600 */
[----:B------:R-:W2:Y:S01]  /*0060*/  S2R R37, SR_CTAID.X ;  /* 0x0000000000257919 */ /* 0x000ea20000002500 */
[--C-:B0-----:R-:W-:Y:S01]  /*0070*/  SHF.R.U32.HI R39, RZ, 0x5, R32.reuse ;  /* 0x00000005ff277819 */ /* 0x101fe20000011620 */
[----:B------:R-:W-:Y:S01]  /*0080*/  IMAD.SHL.U32 R10, R32, 0x8, RZ ;  /* 0x00000008200a7824 */ /* 0x000fe200078e00ff */
[----:B------:R-:W-:-:S02]  /*0090*/  SHF.R.U32.HI R9, RZ, 0x3, R32 ;  /* 0x00000003ff097819 */ /* 0x000fc40000011620 */
[----:B------:R-:W-:Y:S01]  /*00a0*/  SGXT.U32 R39, R39, 0x3 ;  /* 0x000000032727781a */ /* 0x000fe20000000000 */
[----:B-1----:R-:W-:Y:S01]  /*00b0*/  IMAD.SHL.U32 R42, R30, 0x40, RZ ;  /* 0x000000401e2a7824 */ /* 0x002fe200078e00ff */
[----:B------:R-:W-:Y:S01]  /*00c0*/  SGXT.U32 R9, R9, 0x2 ;  /* 0x000000020909781a */ /* 0x000fe20000000000 */
[----:B--2---:R-:W-:Y:S01]  /*00d0*/  IMAD.SHL.U32 R37, R37, 0x40, RZ ;  /* 0x0000004025257824 */ /* 0x004fe200078e00ff */
[----:B------:R-:W-:Y:S01]  /*00e0*/  LOP3.LUT R10, R10, 0x38, RZ, 0xc0, !PT ;  /* 0x000000380a0a7812 */ /* 0x000fe200078ec0ff */
[----:B------:R-:W-:-:S05]  /*00f0*/  IMAD.SHL.U32 R0, R39, 0x4, RZ ;  /* 0x0000000427007824 */ /* 0x000fca00078e00ff */
[----:B------:R-:W-:-:S04]  /*0100*/  LOP3.LUT R9, R0, R9, RZ, 0xfc, !PT ;  /* 0x0000000900097212 */ /* 0x000fc800078efcff */
[----:B------:R-:W-:-:S04]  /*0110*/  LOP3.LUT R28, R42, R9, RZ, 0xfc, !PT ;  /* 0x000000092a1c7212 */ /* 0x000fc800078efcff */
[----:B------:R-:W-:-:S04]  /*0120*/  SHF.R.S32.HI R3, RZ, 0x1f, R28 ;  /* 0x0000001fff037819 */ /* 0x000fc8000001141c */
[CC--:B------:R-:W-:Y:S02]  /*0130*/  LEA.HI R0, R3.reuse, R28.reuse, RZ, 0xa ;  /* 0x0000001c03007211 */ /* 0x0c0fe400078f50ff */
[----:B------:R-:W-:Y:S02]  /*0140*/  LEA.HI R5, R3, R28, RZ, 0xc ;  /* 0x0000001c03057211 */ /* 0x000fe400078f60ff */
[----:B------:R-:W-:Y:S02]  /*0150*/  SHF.R.S32.HI R4, RZ, 0xa, R0 ;  /* 0x0000000aff047819 */ /* 0x000fe40000011400 */
[C---:B------:R-:W-:Y:S02]  /*0160*/  LOP3.LUT R7, R5.reuse, 0xfff000, RZ, 0xc0, !PT ;  /* 0x00fff00005077812 */ /* 0x040fe400078ec0ff */
[----:B------:R-:W-:Y:S02]  /*0170*/  LEA.HI R2, R4, R4, RZ, 0x2 ;  /* 0x0000000404027211 */ /* 0x000fe400078f10ff */
[----:B------:R-:W-:Y:S01]  /*0180*/  LOP3.LUT R11, R0, 0xfffc00, RZ, 0xc0, !PT ;  /* 0x00fffc00000b7812 */ /* 0x000fe200078ec0ff */
[----:B------:R-:W-:Y:S01]  /*0190*/  IMAD.IADD R7, R28, 0x1, -R7 ;  /* 0x000000011c077824 */ /* 0x000fe200078e0a07 */
[----:B------:R-:W-:Y:S01]  /*01a0*/  LOP3.LUT R3, R2, 0xfffffffc, RZ, 0xc0, !PT ;  /* 0xfffffffc02037812 */ /* 0x000fe200078ec0ff */
[----:B------:R-:W-:Y:S01]  /*01b0*/  IMAD.SHL.U32 R2, R5, 0x80, RZ ;  /* 0x0000008005027824 */ /* 0x000fe200078e00ff */
[----:B------:R-:W-:-:S03]  /*01c0*/  LOP3.LUT R5, R37, R10, RZ, 0xfc, !PT ;  /* 0x0000000a25057212 */ /* 0x000fc600078efcff */
[----:B------:R-:W-:Y:S01]  /*01d0*/  IMAD.IADD R4, R4, 0x1, -R3 ;  /* 0x0000000104047824 */ /* 0x000fe200078e0a03 */
[----:B------:R-:W-:Y:S01]  /*01e0*/  LOP3.LUT R2, R2, 0xfff80000, RZ, 0xc0, !PT ;  /* 0xfff8000002027812 */ /* 0x000fe200078ec0ff */
[----:B------:R-:W-:Y:S01]  /*01f0*/  IMAD.IADD R38, R28, 0x1, -R11 ;  /* 0x000000011c267824 */ /* 0x000fe200078e0a0b */
[----:B------:R-:W-:Y:S01]  /*0200*/  IADD3 R35, R5, -0x80, RZ ;  /* 0xffffff8005237810 */ /* 0x000fe20007ffe0ff */
[----:B------:R-:W-:Y:S01]  /*0210*/  IMAD.MOV.U32 R3, RZ, RZ, 0x2 ;  /* 0x00000002ff037424 */ /* 0x000fe200078e00ff */
[----:B------:R-:W-:Y:S01]  /*0220*/  ISETP.GE.AND P0, PT, R4, 0x2, PT ;  /* 0x000000020400780c */ /* 0x000fe20003f06270 */
[----:B------:R-:W-:-:S03]  /*0230*/  IMAD R2, R7, 0x100, R2 ;  /* 0x0000010007027824 */ /* 0x000fc600078e0202 */
[C---:B------:R-:W-:Y:S01]  /*0240*/  ISETP.GT.AND P2, PT, R5.reuse, 0x7f, !P0 ;  /* 0x0000007f0500780c */ /* 0x040fe20004744270 */
[----:B------:R-:W-:Y:S01]  /*0250*/  IMAD R38, R38, 0x100, R5 ;  /* 0x0000010026267824 */ /* 0x000fe200078e0205 */
[----:B------:R-:W-:Y:S01]  /*0260*/  CS2R R16, SRZ ;  /* 0x0000000000107805 */ /* 0x000fe2000001ff00 */
[----:B------:R-:W-:Y:S01]  /*0270*/  IMAD.IADD R46, R2, 0x1, R35 ;  /* 0x00000001022e7824 */ /* 0x000fe200078e0223 */
[C---:B------:R-:W-:Y:S01]  /*0280*/  ISETP.LT.AND P3, PT, R5.reuse, 0x100, P2 ;  /* 0x000001000500780c */ /* 0x040fe20001761270 */
[----:B------:R-:W-:Y:S01]  /*0290*/  CS2R R18, SRZ ;  /* 0x0000000000127805 */ /* 0x000fe2000001ff00 */
[----:B------:R-:W-:Y:S01]  /*02a0*/  IADD3 R48, R38, -0x80, RZ ;  /* 0xffffff8026307810 */ /* 0x000fe20007ffe0ff */
[----:B------:R-:W-:Y:S01]  /*02b0*/  IMAD.WIDE R46, R46, R3, c[0x0][0x160] ;  /* 0x000058002e2e7625 */ /* 0x000fe200078e0203 */
[C---:B------:R-:W-:Y:S01]  /*02c0*/  ISETP.LT.AND P1, PT, R5.reuse, 0x100, !P0 ;  /* 0x000001000500780c */ /* 0x040fe20004721270 */
[----:B------:R-:W-:Y:S01]  /*02d0*/  CS2R R20, SRZ ;  /* 0x0000000000147805 */ /* 0x000fe2000001ff00 */
[----:B------:R-:W-:Y:S01]  /*02e0*/  CS2R R22, SRZ ;  /* 0x0000000000167805 */ /* 0x000fe2000001ff00 */
[----:B------:R-:W-:-:S02]  /*02f0*/  IMAD.IADD R6, R5, 0x1, R2 ;  /* 0x0000000105067824 */ /* 0x000fc400078e0202 */
[----:B------:R-:W-:-:S04]  /*0300*/  IMAD.WIDE R48, R48, R3, c[0x0][0x170] ;  /* 0x00005c0030307625 */ /* 0x000fc800078e0203 */
[----:B------:R-:W2:Y:S01]  /*0310*/  @P3 LDG.E.EL.128 R16, [R46.64] ;  /* 0x000000042e103981 */ /* 0x000ea2000c2e1d00 */
[----:B------:R-:W-:-:S03]  /*0320*/  IMAD.WIDE R6, R6, R3, c[0x0][0x160] ;  /* 0x0000580006067625 */ /* 0x000fc600078e0203 */
[----:B------:R-:W3:Y:S01]  /*0330*/  @P3 LDG.E.EL.128 R20, [R48.64] ;  /* 0x0000000430143981 */ /* 0x000ee2000c2e1d00 */
[----:B------:R-:W-:Y:S01]  /*0340*/  CS2R R24, SRZ ;  /* 0x0000000000187805 */ /* 0x000fe2000001ff00 */
[----:B------:R-:W-:Y:S01]  /*0350*/  CS2R R26, SRZ ;  /* 0x00000000001a7805 */ /* 0x000fe2000001ff00 */
[----:B------:R-:W-:Y:S01]  /*0360*/  IMAD.WIDE R40, R38, R3, c[0x0][0x168] ;  /* 0x00005a0026287625 */ /* 0x000fe200078e0203 */
[----:B------:R0:W4:Y:S04]  /*0370*/  @P1 LDG.E.EL.128 R12, [R6.64] ;  /* 0x00000004060c1981 */ /* 0x000128000c2e1d00 */
[----:B------:R1:W5:Y:S01]  /*0380*/  @P1 LDG.E.EL.128 R24, [R40.64] ;  /* 0x0000000428181981 */ /* 0x000362000c2e1d00 */
[----:B0-----:R-:W-:-:S04]  /*0390*/  LOP3.LUT R6, R42, 0x20, R9, 0xfe, !PT ;  /* 0x000000202a067812 */ /* 0x001fc800078efe09 */
[----:B------:R-:W-:-:S04]  /*03a0*/  SHF.R.S32.HI R7, RZ, 0x1f, R6 ;  /* 0x0000001fff077819 */ /* 0x000fc80000011406 */
[CC--:B------:R-:W-:Y:S02]  /*03b0*/  LEA.HI R44, R7.reuse, R6.reuse, RZ, 0xa ;  /* 0x00000006072c7211 */ /* 0x0c0fe400078f50ff */
[----:B------:R-:W-:Y:S02]  /*03c0*/  LEA.HI R0, R7, R6, RZ, 0xc ;  /* 0x0000000607007211 */ /* 0x000fe400078f60ff */
[----:B------:R-:W-:Y:S02]  /*03d0*/  SHF.R.S32.HI R7, RZ, 0xa, R44 ;  /* 0x0000000aff077819 */ /* 0x000fe4000001142c */
[C---:B------:R-:W-:Y:S01]  /*03e0*/  LOP3.LUT R11, R0.reuse, 0xfff000, RZ, 0xc0, !PT ;  /* 0x00fff000000b7812 */ /* 0x040fe200078ec0ff */
[----:B------:R-:W-:Y:S01]  /*03f0*/  IMAD.SHL.U32 R2, R0, 0x80, RZ ;  /* 0x0000008000027824 */ /* 0x000fe200078e00ff */
[----:B------:R-:W-:-:S03]  /*0400*/  LEA.HI R0, R7, R7, RZ, 0x2 ;  /* 0x0000000707007211 */ /* 0x000fc600078f10ff */
[----:B------:R-:W-:Y:S01]  /*0410*/  IMAD.IADD R11, R6, 0x1, -R11 ;  /* 0x00000001060b7824 */ /* 0x000fe200078e0a0b */
[----:B------:R-:W-:Y:S02]  /*0420*/  LOP3.LUT R2, R2, 0xfff80000, RZ, 0xc0, !PT ;  /* 0xfff8000002027812 */ /* 0x000fe400078ec0ff */
[----:B------:R-:W-:-:S03]  /*0430*/  LOP3.LUT R0, R0, 0xfffffffc, RZ, 0xc0, !PT ;  /* 0xfffffffc00007812 */ /* 0x000fc600078ec0ff */
[----:B-1----:R-:W-:Y:S02]  /*0440*/  IMAD R40, R11, 0x100, R2 ;  /* 0x000001000b287824 */ /* 0x002fe400078e0202 */
[----:B------:R-:W-:Y:S01]  /*0450*/  IMAD.IADD R7, R7, 0x1, -R0 ;  /* 0x0000000107077824 */ /* 0x000fe200078e0a00 */
[----:B--2---:R-:W-:-:S04]  /*0460*/  SEL R16, R16, RZ, P3 ;  /* 0x000000ff10107207 */ /* 0x004fc80001800000 */
[C---:B------:R-:W-:Y:S01]  /*0470*/  PRMT R2, R16.reuse, 0x7632, R2 ;  /* 0x0000763210027816 */ /* 0x040fe20000000002 */
[----:B------:R-:W-:Y:S01]  /*0480*/  IMAD.U32 R0, R16, 0x10000, RZ ;  /* 0x0001000010007824 */ /* 0x000fe200078e00ff */
[----:B---3--:R-:W-:Y:S02]  /*0490*/  SEL R20, R20, RZ, P3 ;  /* 0x000000ff14147207 */ /* 0x008fe40001800000 */
[----:B----4-:R-:W-:Y:S01]  /*04a0*/  SEL R29, R14, RZ, P1 ;  /* 0x000000ff0e1d7207 */ /* 0x010fe20000800000 */
[----:B------:R-:W-:Y:S01]  /*04b0*/  IMAD.U32 R2, R2, 0x10000, RZ ;  /* 0x0001000002027824 */ /* 0x000fe200078e00ff */
[----:B------:R-:W-:Y:S01]  /*04c0*/  SEL R31, R15, RZ, P1 ;  /* 0x000000ff0f1f7207 */ /* 0x000fe20000800000 */
[----:B------:R-:W-:Y:S01]  /*04d0*/  IMAD.U32 R15, R20, 0x10000, RZ ;  /* 0x00010000140f7824 */ /* 0x000fe200078e00ff */
[----:B------:R-:W-:Y:S02]  /*04e0*/  LOP3.LUT R0, R0, 0x80000000, RZ, 0x3c, !PT ;  /* 0x8000000000007812 */ /* 0x000fe400078e3cff */
[----:B------:R-:W-:-:S02]  /*04f0*/  SEL R33, R18, RZ, P3 ;  /* 0x000000ff12217207 */ /* 0x000fc40001800000 */
[----:B------:R-:W-:Y:S01]  /*0500*/  PRMT R14, R20, 0x7632, R14 ;  /* 0x00007632140e7816 */ /* 0x000fe2000000000e */
[----:B------:R-:W-:Y:S01]  /*0510*/  FFMA R15, R0, R15, RZ ;  /* 0x0000000f000f7223 */ /* 0x000fe200000000ff */
[----:B------:R-:W-:Y:S01]  /*0520*/  SEL R41, R12, RZ, P1 ;  /* 0x000000ff0c297207 */ /* 0x000fe20000800000 */
[----:B------:R-:W-:Y:S01]  /*0530*/  IMAD.U32 R12, R33, 0x10000, RZ ;  /* 0x00010000210c7824 */ /* 0x000fe200078e00ff */
[----:B------:R-:W-:Y:S01]  /*0540*/  SEL R34, R17, RZ, P3 ;  /* 0x000000ff11227207 */ /* 0x000fe20001800000 */
[----:B------:R-:W-:Y:S01]  /*0550*/  IMAD.U32 R17, R14, 0x10000, RZ ;  /* 0x000100000e117824 */ /* 0x000fe200078e00ff */
[----:B------:R-:W-:Y:S02]  /*0560*/  LOP3.LUT R2, R2, 0x80000000, RZ, 0x3c, !PT ;  /* 0x8000000002027812 */ /* 0x000fe400078e3cff */
[----:B------:R-:W-:Y:S02]  /*0570*/  SEL R36, R19, RZ, P3 ;  /* 0x000000ff13247207 */ /* 0x000fe40001800000 */
[----:B-----5:R-:W-:-:S02]  /*0580*/  SEL R24, R24, RZ, P1 ;  /* 0x000000ff18187207 */ /* 0x020fc40000800000 */
[----:B------:R-:W-:Y:S01]  /*0590*/  SEL R43, R22, RZ, P3 ;  /* 0x000000ff162b7207 */ /* 0x000fe20001800000 */
[----:B------:R-:W-:Y:S01]  /*05a0*/  FFMA R17, R2, R17, RZ ;  /* 0x0000001102117223 */ /* 0x000fe200000000ff */
[----:B------:R-:W-:Y:S01]  /*05b0*/  SEL R11, R13, RZ, P1 ;  /* 0x000000ff0d0b7207 */ /* 0x000fe20000800000 */
[----:B------:R-:W-:Y:S01]  /*05c0*/  IMAD.U32 R13, R36, 0x10000, RZ ;  /* 0x00010000240d7824 */ /* 0x000fe200078e00ff */
[----:B------:R-:W-:Y:S01]  /*05d0*/  FSEL R15, R15, RZ, P2 ;  /* 0x000000ff0f0f7208 */ /* 0x000fe20001000000 */
[----:B------:R-:W-:Y:S01]  /*05e0*/  IMAD.U32 R14, R41, 0x10000, RZ ;  /* 0x00010000290e7824 */ /* 0x000fe200078e00ff */
[----:B------:R-:W-:Y:S01]  /*05f0*/  SEL R18, R21, RZ, P3 ;  /* 0x000000ff15127207 */ /* 0x000fe20001800000 */
[----:B------:R-:W-:Y:S01]  /*0600*/  IMAD.U32 R53, R24, 0x10000, RZ ;  /* 0x0001000018357824 */ /* 0x000fe200078e00ff */
[----:B------:R-:W-:Y:S01]  /*0610*/  LOP3.LUT R12, R12, 0x80000000, RZ, 0x3c, !PT ;  /* 0x800000000c0c7812 */ /* 0x000fe200078e3cff */
[----:B------:R-:W-:Y:S01]  /*0620*/  IMAD.U32 R21, R43, 0x10000, RZ ;  /* 0x000100002b157824 */ /* 0x000fe200078e00ff */
[----:B------:R-:W-:-:S02]  /*0630*/  PRMT R0, R41, 0x7632, R0 ;  /* 0x0000763229007816 */ /* 0x000fc40000000000 */
[----:B------:R-:W-:Y:S02]  /*0640*/  PRMT R2, R24, 0x7632, R2 ;  /* 0x0000763218027816 */ /* 0x000fe40000000002 */
[----:B------:R-:W-:Y:S01]  /*0650*/  SEL R46, R23, RZ, P3 ;  /* 0x000000ff172e7207 */ /* 0x000fe20001800000 */
[----:B------:R-:W-:Y:S01]  /*0660*/  IMAD.U32 R8, R34, 0x10000, RZ ;  /* 0x0001000022087824 */ /* 0x000fe200078e00ff */
[----:B------:R-:W-:Y:S01]  /*0670*/  SEL R47, R25, RZ, P1 ;  /* 0x000000ff192f7207 */ /* 0x000fe20000800000 */
[----:B------:R-:W-:Y:S01]  /*0680*/  FFMA R53, R14, R53, R15 ;  /* 0x000000350e357223 */ /* 0x000fe2000000000f */
[----:B------:R-:W-:Y:S02]  /*0690*/  SEL R51, R26, RZ, P1 ;  /* 0x000000ff1a337207 */ /* 0x000fe40000800000 */
[----:B------:R-:W-:Y:S01]  /*06a0*/  SEL R52, R27, RZ, P1 ;  /* 0x000000ff1b347207 */ /* 0x000fe20000800000 */
[----:B------:R-:W-:Y:S01]  /*06b0*/  FFMA R12, R12, R21, RZ ;  /* 0x000000150c0c7223 */ /* 0x000fe200000000ff */
[----:B------:R-:W-:Y:S01]  /*06c0*/  FSEL R17, R17, RZ, P2 ;  /* 0x000000ff11117208 */ /* 0x000fe20001000000 */
[----:B------:R-:W-:Y:S01]  /*06d0*/  IMAD.U32 R0, R0, 0x10000, RZ ;  /* 0x0001000000007824 */ /* 0x000fe200078e00ff */
[----:B------:R-:W-:Y:S01]  /*06e0*/  ISETP.GE.AND P1, PT, R7, 0x2, PT ;  /* 0x000000020700780c */ /* 0x000fe20003f26270 */
[----:B------:R-:W-:Y:S01]  /*06f0*/  IMAD.U32 R2, R2, 0x10000, RZ ;  /* 0x0001000002027824 */ /* 0x000fe200078e00ff */
[----:B------:R-:W-:Y:S01]  /*0700*/  LOP3.LUT R13, R13, 0x80000000, RZ, 0x3c, !PT ;  /* 0x800000000d0d7812 */ /* 0x000fe200078e3cff */
[----:B------:R-:W-:Y:S01]  /*0710*/  IMAD.U32 R16, R46, 0x10000, RZ ;  /* 0x000100002e107824 */ /* 0x000fe200078e00ff */
[----:B------:R-:W-:Y:S01]  /*0720*/  LOP3.LUT R15, R44, 0xfffc00, RZ, 0xc0, !PT ;  /* 0x00fffc002c0f7812 */ /* 0x000fe200078ec0ff */
[----:B------:R-:W-:Y:S01]  /*0730*/  FFMA R41, R0, R2, R17 ;  /* 0x0000000200297223 */ /* 0x000fe20000000011 */
[----:B------:R-:W-:Y:S01]  /*0740*/  ISETP.GT.AND P3, PT, R5, 0x7f, !P1 ;  /* 0x0000007f0500780c */ /* 0x000fe20004f64270 */
[----:B------:R-:W-:Y:S01]  /*0750*/  IMAD.U32 R19, R18, 0x10000, RZ ;  /* 0x0001000012137824 */ /* 0x000fe200078e00ff */
[----:B------:R-:W-:Y:S01]  /*0760*/  LOP3.LUT R8, R8, 0x80000000, RZ, 0x3c, !PT ;  /* 0x8000000008087812 */ /* 0x000fe200078e3cff */
[----:B------:R-:W-:Y:S01]  /*0770*/  FFMA R13, R13, R16, RZ ;  /* 0x000000100d0d7223 */ /* 0x000fe200000000ff */
[----:B------:R-:W-:Y:S01]  /*0780*/  FSEL R12, R12, RZ, P2 ;  /* 0x000000ff0c0c7208 */ /* 0x000fe20001000000 */
[----:B------:R-:W-:Y:S01]  /*0790*/  IMAD.IADD R2, R6, 0x1, -R15 ;  /* 0x0000000106027824 */ /* 0x000fe200078e0a0f */
[----:B------:R-:W-:Y:S01]  /*07a0*/  ISETP.LT.AND P5, PT, R5, 0x100, P3 ;  /* 0x000001000500780c */ /* 0x000fe20001fa1270 */
[----:B------:R-:W-:-:S02]  /*07b0*/  IMAD.U32 R49, R29, 0x10000, RZ ;  /* 0x000100001d317824 */ /* 0x000fc400078e00ff */
[----:B------:R-:W-:Y:S01]  /*07c0*/  IMAD.U32 R16, R51, 0x10000, RZ ;  /* 0x0001000033107824 */ /* 0x000fe200078e00ff */
[----:B------:R-:W-:Y:S01]  /*07d0*/  FFMA R8, R8, R19, RZ ;  /* 0x0000001308087223 */ /* 0x000fe200000000ff */
[----:B------:R-:W-:Y:S02]  /*07e0*/  IMAD R2, R2, 0x100, R5 ;  /* 0x0000010002027824 */ /* 0x000fe400078e0205 */
[----:B------:R-:W-:Y:S01]  /*07f0*/  FFMA R49, R49, R16, R12 ;  /* 0x0000001031317223 */ /* 0x000fe2000000000c */
[----:B------:R-:W-:Y:S01]  /*0800*/  IMAD.IADD R12, R40, 0x1, R35 ;  /* 0x00000001280c7824 */ /* 0x000fe200078e0223 */
[----:B------:R-:W-:Y:S01]  /*0810*/  FSEL R48, R13, RZ, P2 ;  /* 0x000000ff0d307208 */ /* 0x000fe20001000000 */
[----:B------:R-:W-:Y:S01]  /*0820*/  CS2R R24, SRZ ;  /* 0x0000000000187805 */ /* 0x000fe2000001ff00 */
[----:B------:R-:W-:Y:S01]  /*0830*/  FSEL R8, R8, RZ, P2 ;  /* 0x000000ff08087208 */ /* 0x000fe20001000000 */
[----:B------:R-:W-:Y:S01]  /*0840*/  CS2R R26, SRZ ;  /* 0x00000000001a7805 */ /* 0x000fe2000001ff00 */
[----:B------:R-:W-:Y:S01]  /*0850*/  IADD3 R14, R2, -0x80, RZ ;  /* 0xffffff80020e7810 */ /* 0x000fe20007ffe0ff */
[----:B------:R-:W-:Y:S01]  /*0860*/  IMAD.U32 R17, R31, 0x10000, RZ ;  /* 0x000100001f117824 */ /* 0x000fe200078e00ff */
[----:B------:R-:W-:Y:S01]  /*0870*/  PRMT R34, R34, 0x7632, R34 ;  /* 0x0000763222227816 */ /* 0x000fe20000000022 */
[----:B------:R-:W-:-:S02]  /*0880*/  IMAD.U32 R0, R52, 0x10000, RZ ;  /* 0x0001000034007824 */ /* 0x000fc400078e00ff */
[----:B------:R-:W-:Y:S02]  /*0890*/  IMAD.U32 R19, R11, 0x10000, RZ ;  /* 0x000100000b137824 */ /* 0x000fe400078e00ff */
[----:B------:R-:W-:Y:S02]  /*08a0*/  IMAD.U32 R50, R47, 0x10000, RZ ;  /* 0x000100002f327824 */ /* 0x000fe400078e00ff */
[-C--:B------:R-:W-:Y:S01]  /*08b0*/  IMAD.WIDE R12, R12, R3.reuse, c[0x0][0x160] ;  /* 0x000058000c0c7625 */ /* 0x080fe200078e0203 */
[----:B------:R-:W-:Y:S01]  /*08c0*/  CS2R R20, SRZ ;  /* 0x0000000000147805 */ /* 0x000fe2000001ff00 */
[----:B------:R-:W-:Y:S01]  /*08d0*/  CS2R R22, SRZ ;  /* 0x0000000000167805 */ /* 0x000fe2000001ff00 */
[----:B------:R-:W-:Y:S01]  /*08e0*/  FFMA R48, R17, R0, R48 ;  /* 0x0000000011307223 */ /* 0x000fe20000000030 */
[--C-:B------:R-:W-:Y:S01]  /*08f0*/  FFMA R50, R19, R50, R8.reuse ;  /* 0x0000003213327223 */ /* 0x100fe20000000008 */
[----:B------:R-:W-:Y:S01]  /*0900*/  IMAD.WIDE R14, R14, R3, c[0x0][0x170] ;  /* 0x00005c000e0e7625 */ /* 0x000fe200078e0203 */
[----:B------:R0:W2:Y:S01]  /*0910*/  @P5 LDG.E.EL.128 R24, [R12.64] ;  /* 0x000000040c185981 */ /* 0x0000a2000c2e1d00 */
[----:B------:R-:W-:-:S02]  /*0920*/  PRMT R8, R18, 0x7632, R8 ;  /* 0x0000763212087816 */ /* 0x000fc40000000008 */
[----:B------:R-:W-:Y:S01]  /*0930*/  IMAD.U32 R0, R34, 0x10000, RZ ;  /* 0x0001000022007824 */ /* 0x000fe200078e00ff */
[C---:B------:R-:W-:Y:S01]  /*0940*/  ISETP.LT.AND P4, PT, R5.reuse, 0x100, !P1 ;  /* 0x000001000500780c */ /* 0x040fe20004f81270 */
[----:B------:R1:W3:Y:S03]  /*0950*/  @P5 LDG.E.EL.128 R20, [R14.64] ;  /* 0x000000040e145981 */ /* 0x0002e6000c2e1d00 */
[----:B------:R-:W-:Y:S01]  /*0960*/  LOP3.LUT R0, R0, 0x80000000, RZ, 0x3c, !PT ;  /* 0x8000000000007812 */ /* 0x000fe200078e3cff */
[----:B0-----:R-:W-:Y:S02]  /*0970*/  IMAD.U32 R13, R8, 0x10000, RZ ;  /* 0x00010000080d7824 */ /* 0x001fe400078e00ff */
[----:B------:R-:W-:Y:S02]  /*0980*/  IMAD.IADD R44, R5, 0x1, R40 ;  /* 0x00000001052c7824 */ /* 0x000fe400078e0228 */
[----:B------:R-:W-:Y:S01]  /*0990*/  FFMA R54, R0, R13, RZ ;  /* 0x0000000d00367223 */ /* 0x000fe200000000ff */
[----:B-1----:R-:W-:Y:S01]  /*09a0*/  CS2R R14, SRZ ;  /* 0x00000000000e7805 */ /* 0x002fe2000001ff00 */
[----:B------:R-:W-:Y:S01]  /*09b0*/  CS2R R12, SRZ ;  /* 0x00000000000c7805 */ /* 0x000fe2000001ff00 */
[----:B------:R-:W-:Y:S01]  /*09c0*/  IMAD.WIDE R34, R2, R3, c[0x0][0x168] ;  /* 0x00005a0002227625 */ /* 0x000fe200078e0203 */
[----:B------:R-:W-:Y:S01]  /*09d0*/  CS2R R16, SRZ ;  /* 0x0000000000107805 */ /* 0x000fe2000001ff00 */
[----:B------:R-:W-:-:S02]  /*09e0*/  CS2R R18, SRZ ;  /* 0x0000000000127805 */ /* 0x000fc4000001ff00 */
[----:B------:R-:W-:Y:S01]  /*09f0*/  IMAD.WIDE R44, R44, R3, c[0x0][0x160] ;  /* 0x000058002c2c7625 */ /* 0x000fe200078e0203 */
[----:B------:R0:W4:Y:S04]  /*0a00*/  @P4 LDG.E.EL.128 R12, [R34.64] ;  /* 0x00000004220c4981 */ /* 0x000128000c2e1d00 */
[----:B------:R-:W5:Y:S01]  /*0a10*/  @P4 LDG.E.EL.128 R16, [R44.64] ;  /* 0x000000042c104981 */ /* 0x000f62000c2e1d00 */
[----:B------:R-:W-:Y:S02]  /*0a20*/  PRMT R33, R33, 0x7632, R33 ;  /* 0x0000763221217816 */ /* 0x000fe40000000021 */
[----:B------:R-:W-:Y:S02]  /*0a30*/  PRMT R36, R36, 0x7632, R36 ;  /* 0x0000763224247816 */ /* 0x000fe40000000024 */
[----:B------:R-:W-:Y:S01]  /*0a40*/  PRMT R43, R43, 0x7632, R43 ;  /* 0x000076322b2b7816 */ /* 0x000fe2000000002b */
[----:B------:R-:W-:Y:S01]  /*0a50*/  IMAD.U32 R0, R33, 0x10000, RZ ;  /* 0x0001000021007824 */ /* 0x000fe200078e00ff */
[----:B------:R-:W-:Y:S01]  /*0a60*/  PRMT R46, R46, 0x7632, R46 ;  /* 0x000076322e2e7816 */ /* 0x000fe2000000002e */
[----:B------:R-:W-:-:S02]  /*0a70*/  IMAD.U32 R8, R36, 0x10000, RZ ;  /* 0x0001000024087824 */ /* 0x000fc400078e00ff */
[----:B------:R-:W-:Y:S01]  /*0a80*/  IMAD.U32 R43, R43, 0x10000, RZ ;  /* 0x000100002b2b7824 */ /* 0x000fe200078e00ff */
[----:B------:R-:W-:Y:S01]  /*0a90*/  LOP3.LUT R0, R0, 0x80000000, RZ, 0x3c, !PT ;  /* 0x8000000000007812 */ /* 0x000fe200078e3cff */
[----:B------:R-:W-:Y:S01]  /*0aa0*/  IMAD.U32 R33, R46, 0x10000, RZ ;  /* 0x000100002e217824 */ /* 0x000fe200078e00ff */
[----:B------:R-:W-:Y:S02]  /*0ab0*/  LOP3.LUT R8, R8, 0x80000000, RZ, 0x3c, !PT ;  /* 0x8000000008087812 */ /* 0x000fe400078e3cff */
[----:B------:R-:W-:Y:S01]  /*0ac0*/  PRMT R11, R11, 0x7632, R11 ;  /* 0x000076320b0b7816 */ /* 0x000fe2000000000b */
[----:B------:R-:W-:Y:S01]  /*0ad0*/  FFMA R0, R0, R43, RZ ;  /* 0x0000002b00007223 */ /* 0x000fe200000000ff */
[----:B------:R-:W-:Y:S01]  /*0ae0*/  PRMT R29, R29, 0x7632, R29 ;  /* 0x000076321d1d7816 */ /* 0x000fe2000000001d */
[----:B------:R-:W-:Y:S01]  /*0af0*/  FFMA R8, R8, R33, RZ ;  /* 0x0000002108087223 */ /* 0x000fe200000000ff */
[----:B------:R-:W-:Y:S02]  /*0b00*/  PRMT R51, R51, 0x7632, R51 ;  /* 0x0000763233337816 */ /* 0x000fe40000000033 */
[----:B------:R-:W-:-:S02]  /*0b10*/  PRMT R31, R31, 0x7632, R31 ;  /* 0x000076321f1f7816 */ /* 0x000fc4000000001f */
[----:B------:R-:W-:Y:S01]  /*0b20*/  PRMT R52, R52, 0x7632, R52 ;  /* 0x0000763234347816 */ /* 0x000fe20000000034 */
[----:B------:R-:W-:Y:S01]  /*0b30*/  IMAD.U32 R33, R11, 0x10000, RZ ;  /* 0x000100000b217824 */ /* 0x000fe200078e00ff */
[----:B------:R-:W-:Y:S01]  /*0b40*/  FSEL R11, R0, RZ, P2 ;  /* 0x000000ff000b7208 */ /* 0x000fe20001000000 */
[----:B0-----:R-:W-:Y:S01]  /*0b50*/  IMAD.U32 R34, R29, 0x10000, RZ ;  /* 0x000100001d227824 */ /* 0x001fe200078e00ff */
[----:B------:R-:W-:Y:S01]  /*0b60*/  FSEL R29, R8, RZ, P2 ;  /* 0x000000ff081d7208 */ /* 0x000fe20001000000 */
[----:B------:R-:W-:Y:S02]  /*0b70*/  IMAD.U32 R51, R51, 0x10000, RZ ;  /* 0x0001000033337824 */ /* 0x000fe400078e00ff */
[----:B------:R-:W-:Y:S02]  /*0b80*/  IMAD.U32 R36, R31, 0x10000, RZ ;  /* 0x000100001f247824 */ /* 0x000fe400078e00ff */
[----:B------:R-:W-:Y:S01]  /*0b90*/  IMAD.U32 R52, R52, 0x10000, RZ ;  /* 0x0001000034347824 */ /* 0x000fe200078e00ff */
[----:B------:R-:W-:Y:S01]  /*0ba0*/  FFMA R8, R34, R51, R11 ;  /* 0x0000003322087223 */ /* 0x000fe2000000000b */
[----:B------:R-:W-:-:S02]  /*0bb0*/  PRMT R47, R47, 0x7632, R47 ;  /* 0x000076322f2f7816 */ /* 0x000fc4000000002f */
[----:B------:R-:W-:Y:S01]  /*0bc0*/  FFMA R11, R36, R52, R29 ;  /* 0x00000034240b7223 */ /* 0x000fe2000000001d */
[----:B------:R-:W-:Y:S02]  /*0bd0*/  FSEL R54, R54, RZ, P2 ;  /* 0x000000ff36367208 */ /* 0x000fe40001000000 */
[----:B------:R-:W-:-:S04]  /*0be0*/  IMAD.U32 R47, R47, 0x10000, RZ ;  /* 0x000100002f2f7824 */ /* 0x000fc800078e00ff */
[----:B------:R-:W-:Y:S01]  /*0bf0*/  FFMA R0, R33, R47, R54 ;  /* 0x0000002f21007223 */ /* 0x000fe20000000036 */
[C---:B------:R-:W-:Y:S02]  /*0c00*/  IADD3 R57, R5.reuse, 0x80, RZ ;  /* 0x0000008005397810 */ /* 0x040fe40007ffe0ff */
[----:B------:R-:W-:Y:S02]  /*0c10*/  ISETP.LT.AND P2, PT, R5, 0x80, !P0 ;  /* 0x000000800500780c */ /* 0x000fe40004741270 */
[----:B--2---:R-:W-:Y:S02]  /*0c20*/  SEL R35, R25, RZ, P5 ;  /* 0x000000ff19237207 */ /* 0x004fe40002800000 */
[----:B------:R-:W-:Y:S02]  /*0c30*/  SEL R29, R24, RZ, P5 ;  /* 0x000000ff181d7207 */ /* 0x000fe40002800000 */
[----:B---3--:R-:W-:Y:S01]  /*0c40*/  SEL R43, R21, RZ, P5 ;  /* 0x000000ff152b7207 */ /* 0x008fe20002800000 */
[----:B------:R-:W-:Y:S01]  /*0c50*/  IMAD.U32 R21, R35, 0x10000, RZ ;  /* 0x0001000023157824 */ /* 0x000fe200078e00ff */
[----:B------:R-:W-:Y:S01]  /*0c60*/  SEL R36, R20, RZ, P5 ;  /* 0x000000ff14247207 */ /* 0x000fe20002800000 */
[C---:B------:R-:W-:Y:S01]  /*0c70*/  IMAD.U32 R20, R29.reuse, 0x10000, RZ ;  /* 0x000100001d147824 */ /* 0x040fe200078e00ff */
[----:B------:R-:W-:Y:S01]  /*0c80*/  PRMT R29, R29, 0x7632, R29 ;  /* 0x000076321d1d7816 */ /* 0x000fe2000000001d */
[----:B------:R-:W-:Y:S01]  /*0c90*/  IMAD.U32 R34, R43, 0x10000, RZ ;  /* 0x000100002b227824 */ /* 0x000fe200078e00ff */
[----:B------:R-:W-:Y:S01]  /*0ca0*/  LOP3.LUT R21, R21, 0x80000000, RZ, 0x3c, !PT ;  /* 0x8000000015157812 */ /* 0x000fe200078e3cff */
[----:B------:R-:W-:Y:S01]  /*0cb0*/  IMAD.U32 R33, R36, 0x10000, RZ ;  /* 0x0001000024217824 */ /* 0x000fe200078e00ff */
[----:B------:R-:W-:-:S02]  /*0cc0*/  SEL R26, R26, RZ, P5 ;  /* 0x000000ff1a1a7207 */ /* 0x000fc40002800000 */
[----:B------:R-:W-:Y:S01]  /*0cd0*/  LOP3.LUT R20, R20, 0x80000000, RZ, 0x3c, !PT ;  /* 0x8000000014147812 */ /* 0x000fe200078e3cff */
[----:B------:R-:W-:Y:S01]  /*0ce0*/  FFMA R31, R21, R34, RZ ;  /* 0x00000022151f7223 */ /* 0x000fe200000000ff */
[----:B------:R-:W-:Y:S01]  /*0cf0*/  SEL R24, R22, RZ, P5 ;  /* 0x000000ff16187207 */ /* 0x000fe20002800000 */
[----:B------:R-:W-:Y:S01]  /*0d00*/  IMAD.U32 R22, R26, 0x10000, RZ ;  /* 0x000100001a167824 */ /* 0x000fe200078e00ff */
[----:B------:R-:W-:Y:S01]  /*0d10*/  SEL R27, R27, RZ, P5 ;  /* 0x000000ff1b1b7207 */ /* 0x000fe20002800000 */
[----:B------:R-:W-:Y:S01]  /*0d20*/  FFMA R33, R20, R33, RZ ;  /* 0x0000002114217223 */ /* 0x000fe200000000ff */
[----:B----4-:R-:W-:Y:S01]  /*0d30*/  SEL R21, R12, RZ, P4 ;  /* 0x000000ff0c157207 */ /* 0x010fe20002000000 */
[----:B------:R-:W-:Y:S01]  /*0d40*/  IMAD.U32 R12, R29, 0x10000, RZ ;  /* 0x000100001d0c7824 */ /* 0x000fe200078e00ff */
[----:B------:R-:W-:Y:S02]  /*0d50*/  SEL R25, R23, RZ, P5 ;  /* 0x000000ff17197207 */ /* 0x000fe40002800000 */
[----:B------:R-:W-:-:S02]  /*0d60*/  PRMT R35, R35, 0x7632, R35 ;  /* 0x0000763223237816 */ /* 0x000fc40000000023 */
[----:B------:R-:W-:Y:S02]  /*0d70*/  PRMT R36, R36, 0x7632, R36 ;  /* 0x0000763224247816 */ /* 0x000fe40000000024 */
[----:B-----5:R-:W-:Y:S01]  /*0d80*/  SEL R23, R16, RZ, P4 ;  /* 0x000000ff10177207 */ /* 0x020fe20002000000 */
[----:B------:R-:W-:Y:S01]  /*0d90*/  IMAD.U32 R20, R27, 0x10000, RZ ;  /* 0x000100001b147824 */ /* 0x000fe200078e00ff */
[----:B------:R-:W-:Y:S01]  /*0da0*/  LOP3.LUT R12, R12, 0x80000000, RZ, 0x3c, !PT ;  /* 0x800000000c0c7812 */ /* 0x000fe200078e3cff */
[----:B------:R-:W-:Y:S01]  /*0db0*/  IMAD.U32 R16, R35, 0x10000, RZ ;  /* 0x0001000023107824 */ /* 0x000fe200078e00ff */
[----:B------:R-:W-:Y:S01]  /*0dc0*/  LOP3.LUT R22, R22, 0x80000000, RZ, 0x3c, !PT ;  /* 0x8000000016167812 */ /* 0x000fe200078e3cff */
[----:B------:R-:W-:Y:S01]  /*0dd0*/  IMAD.U32 R29, R36, 0x10000, RZ ;  /* 0x00010000241d7824 */ /* 0x000fe200078e00ff */
[----:B------:R-:W-:Y:S01]  /*0de0*/  FSEL R33, R33, RZ, P3 ;  /* 0x000000ff21217208 */ /* 0x000fe20001800000 */
[----:B------:R-:W-:Y:S01]  /*0df0*/  IMAD.U32 R45, R24, 0x10000, RZ ;  /* 0x00010000182d7824 */ /* 0x000fe200078e00ff */
[----:B------:R-:W-:Y:S01]  /*0e00*/  PRMT R43, R43, 0x7632, R43 ;  /* 0x000076322b2b7816 */ /* 0x000fe2000000002b */
[----:B------:R-:W-:-:S02]  /*0e10*/  IMAD.U32 R34, R23, 0x10000, RZ ;  /* 0x0001000017227824 */ /* 0x000fc400078e00ff */
[----:B------:R-:W-:Y:S01]  /*0e20*/  IMAD.U32 R35, R21, 0x10000, RZ ;  /* 0x0001000015237824 */ /* 0x000fe200078e00ff */
[----:B------:R-:W-:Y:S01]  /*0e30*/  FFMA R12, R12, R29, RZ ;  /* 0x0000001d0c0c7223 */ /* 0x000fe200000000ff */
[----:B------:R-:W-:Y:S01]  /*0e40*/  FFMA R22, R22, R45, RZ ;  /* 0x0000002d16167223 */ /* 0x000fe200000000ff */
[----:B------:R-:W-:Y:S01]  /*0e50*/  LOP3.LUT R20, R20, 0x80000000, RZ, 0x3c, !PT ;  /* 0x8000000014147812 */ /* 0x000fe200078e3cff */
[----:B------:R-:W-:Y:S01]  /*0e60*/  FFMA R29, R34, R35, R33 ;  /* 0x00000023221d7223 */ /* 0x000fe20000000021 */
[----:B------:R-:W-:Y:S01]  /*0e70*/  LOP3.LUT R16, R16, 0x80000000, RZ, 0x3c, !PT ;  /* 0x8000000010107812 */ /* 0x000fe200078e3cff */
[----:B------:R-:W-:Y:S01]  /*0e80*/  IMAD.U32 R45, R25, 0x10000, RZ ;  /* 0x00010000192d7824 */ /* 0x000fe200078e00ff */
[----:B------:R-:W-:Y:S01]  /*0e90*/  SHF.R.S32.HI R33, RZ, 0x1f, R28 ;  /* 0x0000001fff217819 */ /* 0x000fe2000001141c */
[----:B------:R-:W-:Y:S02]  /*0ea0*/  IMAD.U32 R43, R43, 0x10000, RZ ;  /* 0x000100002b2b7824 */ /* 0x000fe400078e00ff */
[----:B------:R-:W-:Y:S01]  /*0eb0*/  FFMA R20, R20, R45, RZ ;  /* 0x0000002d14147223 */ /* 0x000fe200000000ff */
[----:B------:R-:W-:Y:S01]  /*0ec0*/  LEA.HI R33, R33, R28, RZ, 0xc ;  /* 0x0000001c21217211 */ /* 0x000fe200078f60ff */
[----:B------:R-:W-:Y:S01]  /*0ed0*/  FFMA R16, R16, R43, RZ ;  /* 0x0000002b10107223 */ /* 0x000fe200000000ff */
[----:B------:R-:W-:-:S02]  /*0ee0*/  SEL R43, R18, RZ, P4 ;  /* 0x000000ff122b7207 */ /* 0x000fc40002000000 */
[----:B------:R-:W-:Y:S01]  /*0ef0*/  SEL R45, R14, RZ, P4 ;  /* 0x000000ff0e2d7207 */ /* 0x000fe20002000000 */
[----:B------:R-:W-:Y:S01]  /*0f00*/  IMAD.SHL.U32 R47, R33, 0x80, RZ ;  /* 0x00000080212f7824 */ /* 0x000fe200078e00ff */
[----:B------:R-:W-:Y:S02]  /*0f10*/  SEL R55, R15, RZ, P4 ;  /* 0x000000ff0f377207 */ /* 0x000fe40002000000 */
[----:B------:R-:W-:Y:S01]  /*0f20*/  SEL R17, R17, RZ, P4 ;  /* 0x000000ff11117207 */ /* 0x000fe20002000000 */
[----:B------:R-:W-:Y:S01]  /*0f30*/  IMAD.U32 R14, R45, 0x10000, RZ ;  /* 0x000100002d0e7824 */ /* 0x000fe200078e00ff */
[----:B------:R-:W-:Y:S02]  /*0f40*/  SEL R13, R13, RZ, P4 ;  /* 0x000000ff0d0d7207 */ /* 0x000fe40002000000 */
[----:B------:R-:W-:Y:S01]  /*0f50*/  LOP3.LUT R15, R33, 0xfff000, RZ, 0xc0, !PT ;  /* 0x00fff000210f7812 */ /* 0x000fe200078ec0ff */
[----:B------:R-:W-:Y:S01]  /*0f60*/  IMAD.U32 R33, R43, 0x10000, RZ ;  /* 0x000100002b217824 */ /* 0x000fe200078e00ff */
[----:B------:R-:W-:Y:S01]  /*0f70*/  FSEL R22, R22, RZ, P3 ;  /* 0x000000ff16167208 */ /* 0x000fe20001800000 */
[----:B------:R-:W-:Y:S01]  /*0f80*/  IMAD.U32 R18, R17, 0x10000, RZ ;  /* 0x0001000011127824 */ /* 0x000fe200078e00ff */
[----:B------:R-:W-:Y:S01]  /*0f90*/  LOP3.LUT R47, R47, 0xfff80000, RZ, 0xc0, !PT ;  /* 0xfff800002f2f7812 */ /* 0x000fe200078ec0ff */
[----:B------:R-:W-:Y:S01]  /*0fa0*/  IMAD.U32 R35, R13, 0x10000, RZ ;  /* 0x000100000d237824 */ /* 0x000fe200078e00ff */
[----:B------:R-:W-:Y:S01]  /*0fb0*/  PRMT R17, R17, 0x7632, R17 ;  /* 0x0000763211117816 */ /* 0x000fe20000000011 */
[----:B------:R-:W-:Y:S01]  /*0fc0*/  FFMA R33, R33, R14, R22 ;  /* 0x0000000e21217223 */ /* 0x000fe20000000016 */
[----:B------:R-:W-:Y:S01]  /*0fd0*/  PRMT R13, R13, 0x7632, R13 ;  /* 0x000076320d0d7816 */ /* 0x000fe2000000000d */
[----:B------:R-:W-:Y:S01]  /*0fe0*/  IMAD.IADD R14, R28, 0x1, -R15 ;  /* 0x000000011c0e7824 */ /* 0x000fe200078e0a0f */
[----:B------:R-:W-:-:S02]  /*0ff0*/  PRMT R23, R23, 0x7632, R23 ;  /* 0x0000763217177816 */ /* 0x000fc40000000017 */
[----:B------:R-:W-:Y:S01]  /*1000*/  PRMT R21, R21, 0x7632, R21 ;  /* 0x0000763215157816 */ /* 0x000fe20000000015 */
[----:B------:R-:W-:Y:S01]  /*1010*/  IMAD R22, R14, 0x100, R47 ;  /* 0x000001000e167824 */ /* 0x000fe200078e022f */
[----:B------:R-:W-:Y:S01]  /*1020*/  FSEL R31, R31, RZ, P3 ;  /* 0x000000ff1f1f7208 */ /* 0x000fe20001800000 */
[----:B------:R-:W-:Y:S01]  /*1030*/  IMAD.U32 R17, R17, 0x10000, RZ ;  /* 0x0001000011117824 */ /* 0x000fe200078e00ff */
[----:B------:R-:W-:Y:S01]  /*1040*/  FSEL R16, R16, RZ, P3 ;  /* 0x000000ff10107208 */ /* 0x000fe20001800000 */
[----:B------:R-:W-:Y:S01]  /*1050*/  IMAD.U32 R13, R13, 0x10000, RZ ;  /* 0x000100000d0d7824 */ /* 0x000fe200078e00ff */
[----:B------:R-:W-:Y:S01]  /*1060*/  SEL R44, R19, RZ, P4 ;  /* 0x000000ff132c7207 */ /* 0x000fe20002000000 */
[----:B------:R-:W-:Y:S01]  /*1070*/  IMAD.U32 R23, R23, 0x10000, RZ ;  /* 0x0001000017177824 */ /* 0x000fe200078e00ff */
[----:B------:R-:W-:Y:S01]  /*1080*/  FSEL R12, R12, RZ, P3 ;  /* 0x000000ff0c0c7208 */ /* 0x000fe20001800000 */
[----:B------:R-:W-:Y:S01]  /*1090*/  IMAD.U32 R21, R21, 0x10000, RZ ;  /* 0x0001000015157824 */ /* 0x000fe200078e00ff */
[----:B------:R-:W-:Y:S01]  /*10a0*/  FFMA R35, R18, R35, R31 ;  /* 0x0000002312237223 */ /* 0x000fe2000000001f */
[----:B------:R-:W-:Y:S01]  /*10b0*/  IMAD.IADD R22, R22, 0x1, R57 ;  /* 0x0000000116167824 */ /* 0x000fe200078e0239 */
[----:B------:R-:W-:Y:S01]  /*10c0*/  FFMA R34, R17, R13, R16 ;  /* 0x0000000d11227223 */ /* 0x000fe20000000010 */
[----:B------:R-:W-:Y:S01]  /*10d0*/  FSEL R20, R20, RZ, P3 ;  /* 0x000000ff14147208 */ /* 0x000fe20001800000 */
[----:B------:R-:W-:Y:S01]  /*10e0*/  FFMA R36, R23, R21, R12 ;  /* 0x0000001517247223 */ /* 0x000fe2000000000c */
[----:B------:R-:W-:Y:S01]  /*10f0*/  IMAD.U32 R31, R44, 0x10000, RZ ;  /* 0x000100002c1f7824 */ /* 0x000fe200078e00ff */
[----:B------:R-:W-:Y:S01]  /*1100*/  CS2R R12, SRZ ;  /* 0x00000000000c7805 */ /* 0x000fe2000001ff00 */
[----:B------:R-:W-:Y:S01]  /*1110*/  IMAD.U32 R16, R55, 0x10000, RZ ;  /* 0x0001000037107824 */ /* 0x000fe200078e00ff */
[----:B------:R-:W-:Y:S01]  /*1120*/  CS2R R14, SRZ ;  /* 0x00000000000e7805 */ /* 0x000fe2000001ff00 */
[----:B------:R-:W-:-:S02]  /*1130*/  IMAD.WIDE R22, R22, R3, c[0x0][0x160] ;  /* 0x0000580016167625 */ /* 0x000fc400078e0203 */
[----:B------:R-:W-:Y:S01]  /*1140*/  FFMA R31, R31, R16, R20 ;  /* 0x000000101f1f7223 */ /* 0x000fe20000000014 */
[----:B------:R-:W-:Y:S02]  /*1150*/  IADD3 R20, R38, 0x80, RZ ;  /* 0x0000008026147810 */ /* 0x000fe40007ffe0ff */
[----:B------:R0:W2:Y:S01]  /*1160*/  @P2 LDG.E.EL.128 R12, [R22.64] ;  /* 0x00000004160c2981 */ /* 0x0000a2000c2e1d00 */
[----:B------:R-:W-:Y:S01]  /*1170*/  CS2R R16, SRZ ;  /* 0x0000000000107805 */ /* 0x000fe2000001ff00 */
[----:B------:R-:W-:Y:S01]  /*1180*/  CS2R R18, SRZ ;  /* 0x0000000000127805 */ /* 0x000fe2000001ff00 */
[----:B------:R-:W-:-:S05]  /*1190*/  IMAD.WIDE R20, R20, R3, c[0x0][0x170] ;  /* 0x00005c0014147625 */ /* 0x000fca00078e0203 */
[----:B------:R1:W3:Y:S01]  /*11a0*/  @P2 LDG.E.EL.128 R16, [R20.64] ;  /* 0x0000000414102981 */ /* 0x0002e2000c2e1d00 */
[----:B------:R-:W-:Y:S01]  /*11b0*/  SHF.R.S32.HI R51, RZ, 0x19, R30 ;  /* 0x00000019ff337819 */ /* 0x000fe2000001141e */
[----:B------:R-:W-:-:S05]  /*11c0*/  IMAD.SHL.U32 R30, R32, 0x4, RZ ;  /* 0x00000004201e7824 */ /* 0x000fca00078e00ff */
[----:B0-----:R-:W-:Y:S02]  /*11d0*/  LOP3.LUT R23, R30, 0x3c, RZ, 0xc0, !PT ;  /* 0x0000003c1e177812 */ /* 0x001fe400078ec0ff */
[----:B------:R-:W-:Y:S02]  /*11e0*/  SGXT R51, R51, 0x1 ;  /* 0x000000013333781a */ /* 0x000fe40000000200 */
[----:B------:R-:W-:-:S04]  /*11f0*/  LOP3.LUT R42, R42, R23, RZ, 0xfc, !PT ;  /* 0x000000172a2a7212 */ /* 0x000fc800078efcff */
[----:B------:R-:W-:Y:S02]  /*1200*/  LEA.HI R51, R51, R42, RZ, 0xc ;  /* 0x0000002a33337211 */ /* 0x000fe400078f60ff */
[----:B-1----:R-:W-:-:S03]  /*1210*/  SHF.R.S32.HI R21, RZ, 0x1f, R42 ;  /* 0x0000001fff157819 */ /* 0x002fc6000001142a */
[----:B------:R-:W-:Y:S01]  /*1220*/  IMAD.SHL.U32 R51, R51, 0x40, RZ ;  /* 0x0000004033337824 */ /* 0x000fe200078e00ff */
[-C--:B------:R-:W-:Y:S02]  /*1230*/  LEA.HI R21, R21, R42.reuse, RZ, 0xa ;  /* 0x0000002a15157211 */ /* 0x080fe400078f50ff */
[----:B------:R-:W-:Y:S02]  /*1240*/  PRMT R26, R26, 0x7632, R26 ;  /* 0x000076321a1a7816 */ /* 0x000fe4000000001a */
[----:B------:R-:W-:Y:S02]  /*1250*/  LOP3.LUT R51, R51, 0xfffc0000, RZ, 0xc0, !PT ;  /* 0xfffc000033337812 */ /* 0x000fe400078ec0ff */
[----:B------:R-:W-:Y:S02]  /*1260*/  LOP3.LUT R20, R21, 0xfffffc00, RZ, 0xc0, !PT ;  /* 0xfffffc0015147812 */ /* 0x000fe400078ec0ff */
[----:B------:R-:W-:Y:S02]  /*1270*/  PRMT R27, R27, 0x7632, R27 ;  /* 0x000076321b1b7816 */ /* 0x000fe4000000001b */
[----:B------:R-:W-:-:S02]  /*1280*/  IADD3 R51, R51, R42, -R20 ;  /* 0x0000002a33337210 */ /* 0x000fc40007ffe814 */
[----:B------:R-:W-:Y:S01]  /*1290*/  SHF.R.S32.HI R20, RZ, 0xa, R21 ;  /* 0x0000000aff147819 */ /* 0x000fe20000011415 */
[----:B------:R-:W-:Y:S01]  /*12a0*/  IMAD.U32 R21, R26, 0x10000, RZ ;  /* 0x000100001a157824 */ /* 0x000fe200078e00ff */
[----:B------:R-:W-:Y:S01]  /*12b0*/  PRMT R24, R24, 0x7632, R24 ;  /* 0x0000763218187816 */ /* 0x000fe20000000018 */
[----:B------:R-:W-:Y:S01]  /*12c0*/  IMAD.U32 R22, R27, 0x10000, RZ ;  /* 0x000100001b167824 */ /* 0x000fe200078e00ff */
[----:B------:R-:W-:Y:S02]  /*12d0*/  PRMT R25, R25, 0x7632, R25 ;  /* 0x0000763219197816 */ /* 0x000fe40000000019 */
[----:B------:R-:W-:Y:S01]  /*12e0*/  SHF.R.U32.HI R46, RZ, 0x4, R32 ;  /* 0x00000004ff2e7819 */ /* 0x000fe20000011620 */
[----:B------:R-:W-:Y:S01]  /*12f0*/  IMAD.U32 R26, R24, 0x10000, RZ ;  /* 0x00010000181a7824 */ /* 0x000fe200078e00ff */
[----:B------:R-:W-:Y:S01]  /*1300*/  LOP3.LUT R21, R21, 0x80000000, RZ, 0x3c, !PT ;  /* 0x8000000015157812 */ /* 0x000fe200078e3cff */
[----:B------:R-:W-:Y:S01]  /*1310*/  IMAD.SHL.U32 R39, R39, 0x2, RZ ;  /* 0x0000000227277824 */ /* 0x000fe200078e00ff */
[----:B------:R-:W-:Y:S01]  /*1320*/  LOP3.LUT R22, R22, 0x80000000, RZ, 0x3c, !PT ;  /* 0x8000000016167812 */ /* 0x000fe200078e3cff */
[----:B------:R-:W-:Y:S01]  /*1330*/  IMAD.U32 R25, R25, 0x10000, RZ ;  /* 0x0001000019197824 */ /* 0x000fe200078e00ff */
[----:B------:R-:W-:Y:S01]  /*1340*/  SGXT.U32 R46, R46, 0x1 ;  /* 0x000000012e2e781a */ /* 0x000fe20000000000 */
[----:B------:R-:W-:Y:S01]  /*1350*/  FFMA R21, R21, R26, RZ ;  /* 0x0000001a15157223 */ /* 0x000fe200000000ff */
[----:B------:R-:W-:-:S02]  /*1360*/  PRMT R43, R43, 0x7632, R43 ;  /* 0x000076322b2b7816 */ /* 0x000fc4000000002b */
[----:B------:R-:W-:Y:S01]  /*1370*/  PRMT R45, R45, 0x7632, R45 ;  /* 0x000076322d2d7816 */ /* 0x000fe2000000002d */
[----:B------:R-:W-:Y:S01]  /*1380*/  FFMA R22, R22, R25, RZ ;  /* 0x0000001916167223 */ /* 0x000fe200000000ff */
[----:B------:R-:W-:Y:S02]  /*1390*/  LOP3.LUT R20, R20, 0x80000003, RZ, 0xc0, !PT ;  /* 0x8000000314147812 */ /* 0x000fe400078ec0ff */
[----:B------:R-:W-:Y:S02]  /*13a0*/  LOP3.LUT R46, R39, R46, RZ, 0xfc, !PT ;  /* 0x0000002e272e7212 */ /* 0x000fe400078efcff */
[----:B------:R-:W-:Y:S02]  /*13b0*/  PRMT R44, R44, 0x7632, R44 ;  /* 0x000076322c2c7816 */ /* 0x000fe4000000002c */
[----:B------:R-:W-:Y:S01]  /*13c0*/  PRMT R55, R55, 0x7632, R55 ;  /* 0x0000763237377816 */ /* 0x000fe20000000037 */
[----:B------:R-:W-:Y:S01]  /*13d0*/  IMAD.U32 R32, R43, 0x10000, RZ ;  /* 0x000100002b207824 */ /* 0x000fe200078e00ff */
[----:B------:R-:W-:Y:S01]  /*13e0*/  FSEL R21, R21, RZ, P3 ;  /* 0x000000ff15157208 */ /* 0x000fe20001800000 */
[----:B------:R-:W-:Y:S01]  /*13f0*/  IMAD.U32 R45, R45, 0x10000, RZ ;  /* 0x000100002d2d7824 */ /* 0x000fe200078e00ff */
[----:B------:R-:W-:-:S02]  /*1400*/  ISETP.NE.AND P5, PT, R20, 0x2, PT ;  /* 0x000000021400780c */ /* 0x000fc40003fa5270 */
[C---:B------:R-:W-:Y:S02]  /*1410*/  LOP3.LUT R20, R37.reuse, R46, RZ, 0xfc, !PT ;  /* 0x0000002e25147212 */ /* 0x040fe400078efcff */
[C-C-:B------:R-:W-:Y:S02]  /*1420*/  LOP3.LUT R24, R37.reuse, 0x10, R46.reuse, 0xfe, !PT ;  /* 0x0000001025187812 */ /* 0x140fe400078efe2e */
[C-C-:B------:R-:W-:Y:S02]  /*1430*/  LOP3.LUT R52, R37.reuse, 0x20, R46.reuse, 0xfe, !PT ;  /* 0x0000002025347812 */ /* 0x140fe400078efe2e */
[--C-:B------:R-:W-:Y:S01]  /*1440*/  LOP3.LUT R54, R37, 0x30, R46.reuse, 0xfe, !PT ;  /* 0x0000003025367812 */ /* 0x100fe200078efe2e */
[----:B------:R-:W-:Y:S01]  /*1450*/  IMAD R46, R23, 0x41, R46 ;  /* 0x00000041172e7824 */ /* 0x000fe200078e022e */
[----:B------:R-:W-:Y:S01]  /*1460*/  FSEL R30, R22, RZ, P3 ;  /* 0x000000ff161e7208 */ /* 0x000fe20001800000 */
[----:B------:R-:W-:Y:S01]  /*1470*/  IMAD.U32 R23, R44, 0x10000, RZ ;  /* 0x000100002c177824 */ /* 0x000fe200078e00ff */
[----:B------:R-:W-:Y:S01]  /*1480*/  FFMA R32, R32, R45, R21 ;  /* 0x0000002d20207223 */ /* 0x000fe20000000015 */
[----:B------:R-:W-:-:S04]  /*1490*/  IMAD.U32 R55, R55, 0x10000, RZ ;  /* 0x0001000037377824 */ /* 0x000fc800078e00ff */
[----:B------:R-:W-:Y:S01]  /*14a0*/  FFMA R30, R23, R55, R30 ;  /* 0x00000037171e7223 */ /* 0x000fe2000000001e */
[----:B------:R-:W-:Y:S01]  /*14b0*/  IMAD.IADD R22, R40, 0x1, R57 ;  /* 0x0000000128167824 */ /* 0x000fe200078e0239 */
[----:B------:R-:W-:Y:S02]  /*14c0*/  ISETP.LT.AND P3, PT, R5, 0x80, !P1 ;  /* 0x000000800500780c */ /* 0x000fe40004f61270 */
[----:B------:R-:W-:Y:S02]  /*14d0*/  ISETP.LT.AND P4, PT, R20, 0x100, !P5 ;  /* 0x000001001400780c */ /* 0x000fe40006f81270 */
[----:B--2---:R-:W-:Y:S02]  /*14e0*/  SEL R13, R13, RZ, P2 ;  /* 0x000000ff0d0d7207 */ /* 0x004fe40001000000 */
[----:B------:R-:W-:Y:S02]  /*14f0*/  SEL R21, R12, RZ, P2 ;  /* 0x000000ff0c157207 */ /* 0x000fe40001000000 */
[----:B------:R-:W-:Y:S01]  /*1500*/  SEL R14, R14, RZ, P2 ;  /* 0x000000ff0e0e7207 */ /* 0x000fe20001000000 */
[----:B------:R-:W-:Y:S01]  /*1510*/  IMAD.U32 R23, R13, 0x10000, RZ ;  /* 0x000100000d177824 */ /* 0x000fe200078e00ff */
[----:B------:R-:W-:-:S02]  /*1520*/  PRMT R13, R21, 0x7632, R13 ;  /* 0x00007632150d7816 */ /* 0x000fc4000000000d */
[----:B---3--:R-:W-:Y:S01]  /*1530*/  SEL R25, R16, RZ, P2 ;  /* 0x000000ff10197207 */ /* 0x008fe20001000000 */
[----:B------:R-:W-:Y:S01]  /*1540*/  IMAD.U32 R26, R14, 0x10000, RZ ;  /* 0x000100000e1a7824 */ /* 0x000fe200078e00ff */
[----:B------:R-:W-:Y:S02]  /*1550*/  SEL R15, R15, RZ, P2 ;  /* 0x000000ff0f0f7207 */ /* 0x000fe40001000000 */
[----:B------:R-:W-:Y:S02]  /*1560*/  SEL R39, R19, RZ, P2 ;  /* 0x000000ff13277207 */ /* 0x000fe40001000000 */
[----:B------:R-:W-:Y:S02]  /*1570*/  PRMT R14, R13, 0x7632, R14 ;  /* 0x000076320d0e7816 */ /* 0x000fe4000000000e */
[----:B------:R-:W-:Y:S01]  /*1580*/  SEL R27, R17, RZ, P2 ;  /* 0x000000ff111b7207 */ /* 0x000fe20001000000 */
[----:B------:R-:W-:Y:S01]  /*1590*/  IMAD.U32 R17, R21, 0x10000, RZ ;  /* 0x0001000015117824 */ /* 0x000fe200078e00ff */
[----:B------:R-:W-:Y:S01]  /*15a0*/  SEL R37, R18, RZ, P2 ;  /* 0x000000ff12257207 */ /* 0x000fe20001000000 */
[----:B------:R-:W-:-:S02]  /*15b0*/  IMAD.U32 R12, R25, 0x10000, RZ ;  /* 0x00010000190c7824 */ /* 0x000fc400078e00ff */
[----:B------:R-:W-:Y:S01]  /*15c0*/  IMAD.U32 R19, R15, 0x10000, RZ ;  /* 0x000100000f137824 */ /* 0x000fe200078e00ff */
[----:B------:R-:W-:Y:S01]  /*15d0*/  PRMT R15, R14, 0x7632, R15 ;  /* 0x000076320e0f7816 */ /* 0x000fe2000000000f */
[----:B------:R-:W-:Y:S01]  /*15e0*/  IMAD.U32 R18, R39, 0x10000, RZ ;  /* 0x0001000027127824 */ /* 0x000fe200078e00ff */
[----:B------:R-:W-:Y:S01]  /*15f0*/  FMUL R12, R17, R12 ;  /* 0x0000000c110c7220 */ /* 0x000fe20000400000 */
[----:B------:R-:W-:Y:S02]  /*1600*/  IMAD.U32 R16, R27, 0x10000, RZ ;  /* 0x000100001b107824 */ /* 0x000fe400078e00ff */
[----:B------:R-:W-:Y:S01]  /*1610*/  FMUL R18, R19, R18 ;  /* 0x0000001213127220 */ /* 0x000fe20000400000 */
[----:B------:R-:W-:Y:S01]  /*1620*/  IMAD.U32 R17, R37, 0x10000, RZ ;  /* 0x0001000025117824 */ /* 0x000fe200078e00ff */
[----:B------:R-:W-:Y:S01]  /*1630*/  PRMT R19, R15, 0x7632, R19 ;  /* 0x000076320f137816 */ /* 0x000fe20000000013 */
[----:B------:R-:W-:Y:S01]  /*1640*/  FMUL R16, R23, R16 ;  /* 0x0000001017107220 */ /* 0x000fe20000400000 */
[----:B------:R-:W-:Y:S01]  /*1650*/  PRMT R21, R25, 0x7632, R21 ;  /* 0x0000763219157816 */ /* 0x000fe20000000015 */
[----:B------:R-:W-:Y:S01]  /*1660*/  FMUL R17, R26, R17 ;  /* 0x000000111a117220 */ /* 0x000fe20000400000 */
[----:B------:R-:W-:Y:S01]  /*1670*/  PRMT R23, R27, 0x7632, R23 ;  /* 0x000076321b177816 */ /* 0x000fe20000000017 */
[----:B------:R-:W-:Y:S01]  /*1680*/  IMAD.U32 R43, R19, 0x10000, RZ ;  /* 0x00010000132b7824 */ /* 0x000fe200078e00ff */
[----:B------:R-:W-:Y:S01]  /*1690*/  PRMT R26, R39, 0x7632, R26 ;  /* 0x00007632271a7816 */ /* 0x000fe2000000001a */
[----:B------:R-:W-:Y:S01]  /*16a0*/  IMAD.U32 R40, R13, 0x10000, RZ ;  /* 0x000100000d287824 */ /* 0x000fe200078e00ff */
[----:B------:R-:W-:Y:S01]  /*16b0*/  FSEL R12, R12, RZ, P2 ;  /* 0x000000ff0c0c7208 */ /* 0x000fe20001000000 */
[----:B------:R-:W-:-:S02]  /*16c0*/  IMAD.U32 R19, R21, 0x10000, RZ ;  /* 0x0001000015137824 */ /* 0x000fc400078e00ff */
[----:B------:R-:W-:Y:S02]  /*16d0*/  IMAD.U32 R14, R14, 0x10000, RZ ;  /* 0x000100000e0e7824 */ /* 0x000fe400078e00ff */
[----:B------:R-:W-:Y:S01]  /*16e0*/  IMAD.U32 R23, R23, 0x10000, RZ ;  /* 0x0001000017177824 */ /* 0x000fe200078e00ff */
[----:B------:R-:W-:Y:S01]  /*16f0*/  FMUL R19, R40, R19 ;  /* 0x0000001328137220 */ /* 0x000fe20000400000 */
[----:B------:R-:W-:Y:S01]  /*1700*/  IMAD.U32 R26, R26, 0x10000, RZ ;  /* 0x000100001a1a7824 */ /* 0x000fe200078e00ff */
[----:B------:R-:W-:Y:S01]  /*1710*/  FSEL R21, R16, RZ, P2 ;  /* 0x000000ff10157208 */ /* 0x000fe20001000000 */
[----:B------:R-:W-:Y:S01]  /*1720*/  IMAD.U32 R44, R15, 0x10000, RZ ;  /* 0x000100000f2c7824 */ /* 0x000fe200078e00ff */
[----:B------:R-:W-:Y:S01]  /*1730*/  FMUL R45, R14, R23 ;  /* 0x000000170e2d7220 */ /* 0x000fe20000400000 */
[----:B------:R-:W-:Y:S01]  /*1740*/  FADD R42, R53, R12 ;  /* 0x0000000c352a7221 */ /* 0x000fe20000000000 */
[----:B------:R-:W-:Y:S01]  /*1750*/  CS2R R14, SRZ ;  /* 0x00000000000e7805 */ /* 0x000fe2000001ff00 */
[----:B------:R-:W-:Y:S01]  /*1760*/  CS2R R12, SRZ ;  /* 0x00000000000c7805 */ /* 0x000fe2000001ff00 */
[----:B------:R-:W-:Y:S01]  /*1770*/  FMUL R43, R43, R26 ;  /* 0x0000001a2b2b7220 */ /* 0x000fe20000400000 */
[----:B------:R-:W-:Y:S01]  /*1780*/  IMAD.WIDE R22, R22, R3, c[0x0][0x160] ;  /* 0x0000580016167625 */ /* 0x000fe200078e0203 */
[----:B------:R-:W-:Y:S01]  /*1790*/  FSEL R26, R19, RZ, P2 ;  /* 0x000000ff131a7208 */ /* 0x000fe20001000000 */
[----:B------:R-:W-:-:S02]  /*17a0*/  FADD R40, R50, R21 ;  /* 0x0000001532287221 */ /* 0x000fc40000000000 */
[----:B------:R-:W-:Y:S01]  /*17b0*/  IMAD.MOV.U32 R50, RZ, RZ, 0x4 ;  /* 0x00000004ff327424 */ /* 0x000fe200078e00ff */
[----:B------:R0:W2:Y:S01]  /*17c0*/  @P3 LDG.E.EL.128 R12, [R22.64] ;  /* 0x00000004160c3981 */ /* 0x0000a2000c2e1d00 */
[----:B------:R-:W-:Y:S01]  /*17d0*/  IMAD R27, R20, 0x400, R51 ;  /* 0x00000400141b7824 */ /* 0x000fe200078e0233 */
[----:B------:R-:W-:Y:S01]  /*17e0*/  FADD R41, R41, R26 ;  /* 0x0000001a29297221 */ /* 0x000fe20000000000 */
[----:B------:R-:W-:Y:S02]  /*17f0*/  CS2R R20, SRZ ;  /* 0x0000000000147805 */ /* 0x000fe4000001ff00 */
[----:B------:R-:W-:Y:S01]  /*1800*/  IMAD.WIDE R26, R27, R50, c[0x0][0x178] ;  /* 0x00005e001b1a7625 */ /* 0x000fe200078e0232 */
[----:B0-----:R-:W-:-:S06]  /*1810*/  CS2R R22, SRZ ;  /* 0x0000000000167805 */ /* 0x001fcc000001ff00 */
[----:B------:R0:W3:Y:S01]  /*1820*/  @P4 LDG.E.EL.128 R20, [R26.64] ;  /* 0x000000041a144981 */ /* 0x0000e2000c2e1d00 */
[----:B------:R-:W-:Y:S02]  /*1830*/  PRMT R25, R37, 0x7632, R25 ;  /* 0x0000763225197816 */ /* 0x000fe40000000019 */
[----:B------:R-:W-:Y:S02]  /*1840*/  FSEL R37, R18, RZ, P2 ;  /* 0x000000ff12257208 */ /* 0x000fe40001000000 */
[----:B------:R-:W-:-:S03]  /*1850*/  FSEL R16, R17, RZ, P2 ;  /* 0x000000ff11107208 */ /* 0x000fc60001000000 */
[----:B------:R-:W-:Y:S01]  /*1860*/  FADD R37, R48, R37 ;  /* 0x0000002530257221 */ /* 0x000fe20000000000 */
[----:B------:R-:W-:Y:S01]  /*1870*/  IADD3 R48, R2, 0x80, RZ ;  /* 0x0000008002307810 */ /* 0x000fe20007ffe0ff */
[----:B------:R-:W-:Y:S01]  /*1880*/  FADD R39, R49, R16 ;  /* 0x0000001031277221 */ /* 0x000fe20000000000 */
[----:B------:R-:W-:Y:S01]  /*1890*/  CS2R R18, SRZ ;  /* 0x0000000000127805 */ /* 0x000fe2000001ff00 */
[----:B------:R-:W-:Y:S02]  /*18a0*/  CS2R R16, SRZ ;  /* 0x0000000000107805 */ /* 0x000fe4000001ff00 */
[----:B------:R-:W-:Y:S01]  /*18b0*/  IMAD.WIDE R48, R48, R3, c[0x0][0x170] ;  /* 0x00005c0030307625 */ /* 0x000fe200078e0203 */
[----:B------:R-:W-:-:S03]  /*18c0*/  ISETP.LT.AND P6, PT, R24, 0x100, !P5 ;  /* 0x000001001800780c */ /* 0x000fc60006fc1270 */
[----:B------:R-:W-:Y:S01]  /*18d0*/  IMAD.U32 R25, R25, 0x10000, RZ ;  /* 0x0001000019197824 */ /* 0x000fe200078e00ff */
[----:B------:R1:W4:Y:S01]  /*18e0*/  @P3 LDG.E.EL.128 R16, [R48.64] ;  /* 0x0000000430103981 */ /* 0x000322000c2e1d00 */
[----:B0-----:R-:W-:Y:S02]  /*18f0*/  CS2R R26, SRZ ;  /* 0x00000000001a7805 */ /* 0x001fe4000001ff00 */
[----:B------:R-:W-:Y:S01]  /*1900*/  FMUL R44, R44, R25 ;  /* 0x000000192c2c7220 */ /* 0x000fe20000400000 */
[----:B---3--:R-:W-:Y:S02]  /*1910*/  SEL R21, R21, RZ, P4 ;  /* 0x000000ff15157207 */ /* 0x008fe40002000000 */
[----:B------:R-:W-:Y:S02]  /*1920*/  SEL R20, R20, RZ, P4 ;  /* 0x000000ff14147207 */ /* 0x000fe40002000000 */
[----:B-1----:R-:W-:Y:S01]  /*1930*/  FSEL R49, R21, RZ, !P5 ;  /* 0x000000ff15317208 */ /* 0x002fe20006800000 */
[----:B------:R-:W-:Y:S01]  /*1940*/  IMAD R21, R24, 0x400, R51 ;  /* 0x0000040018157824 */ /* 0x000fe200078e0233 */
[----:B------:R-:W-:Y:S01]  /*1950*/  FSEL R53, R20, RZ, !P5 ;  /* 0x000000ff14357208 */ /* 0x000fe20006800000 */
[----:B------:R-:W-:-:S02]  /*1960*/  CS2R R24, SRZ ;  /* 0x0000000000187805 */ /* 0x000fc4000001ff00 */
[----:B------:R-:W-:-:S05]  /*1970*/  IMAD.WIDE R20, R21, R50, c[0x0][0x178] ;  /* 0x00005e0015147625 */ /* 0x000fca00078e0232 */
[----:B------:R0:W3:Y:S01]  /*1980*/  @P6 LDG.E.EL.128 R24, [R20.64] ;  /* 0x0000000414186981 */ /* 0x0000e2000c2e1d00 */
[----:B------:R-:W-:-:S04]  /*1990*/  SEL R22, R22, RZ, P4 ;  /* 0x000000ff16167207 */ /* 0x000fc80002000000 */
[----:B------:R-:W-:Y:S02]  /*19a0*/  FSEL R55, R22, RZ, !P5 ;  /* 0x000000ff16377208 */ /* 0x000fe40006800000 */
[----:B------:R-:W-:Y:S02]  /*19b0*/  SEL R23, R23, RZ, P4 ;  /* 0x000000ff17177207 */ /* 0x000fe40002000000 */
[----:B------:R-:W-:Y:S01]  /*19c0*/  ISETP.LT.AND P4, PT, R52, 0x100, !P5 ;  /* 0x000001003400780c */ /* 0x000fe20006f81270 */
[----:B------:R-:W-:Y:S04]  /*19d0*/  STS [R46.X4+0x208], R55 ;  /* 0x000208372e007388 */ /* 0x000fe80000004800 */
[----:B------:R1:W-:Y:S01]  /*19e0*/  STS [R46.X4], R53 ;  /* 0x000000352e007388 */ /* 0x0003e20000004800 */
[----:B0-----:R-:W-:-:S03]  /*19f0*/  CS2R R20, SRZ ;  /* 0x0000000000147805 */ /* 0x001fc6000001ff00 */
[----:B------:R0:W-:Y:S01]  /*1a00*/  STS [R46.X4+0x104], R49 ;  /* 0x000104312e007388 */ /* 0x0001e20000004800 */
[--C-:B-1----:R-:W-:Y:S02]  /*1a10*/  IMAD R53, R52, 0x400, R51.reuse ;  /* 0x0000040034357824 */ /* 0x102fe400078e0233 */
[----:B0-----:R-:W-:Y:S02]  /*1a20*/  IMAD R49, R54, 0x400, R51 ;  /* 0x0000040036317824 */ /* 0x001fe400078e0233 */
[----:B------:R-:W-:Y:S01]  /*1a30*/  IMAD.WIDE R52, R53, R50, c[0x0][0x178] ;  /* 0x00005e0035347625 */ /* 0x000fe200078e0232 */
[----:B---3--:R-:W-:Y:S02]  /*1a40*/  SEL R24, R24, RZ, P6 ;  /* 0x000000ff18187207 */ /* 0x008fe40003000000 */
[----:B------:R-:W-:Y:S02]  /*1a50*/  SEL R48, R25, RZ, P6 ;  /* 0x000000ff19307207 */ /* 0x000fe40003000000 */
[----:B------:R-:W-:-:S02]  /*1a60*/  SEL R26, R26, RZ, P6 ;  /* 0x000000ff1a1a7207 */ /* 0x000fc40003000000 */
[----:B------:R-:W-:Y:S02]  /*1a70*/  SEL R55, R27, RZ, P6 ;  /* 0x000000ff1b377207 */ /* 0x000fe40003000000 */
[----:B------:R-:W-:Y:S02]  /*1a80*/  ISETP.LT.AND P6, PT, R54, 0x100, !P5 ;  /* 0x000001003600780c */ /* 0x000fe40006fc1270 */
[----:B------:R-:W-:Y:S02]  /*1a90*/  FSEL R25, R23, RZ, !P5 ;  /* 0x000000ff17197208 */ /* 0x000fe40006800000 */
[----:B------:R-:W-:Y:S01]  /*1aa0*/  FSEL R27, R24, RZ, !P5 ;  /* 0x000000ff181b7208 */ /* 0x000fe20006800000 */
[----:B------:R-:W-:Y:S01]  /*1ab0*/  CS2R R22, SRZ ;  /* 0x0000000000167805 */ /* 0x000fe2000001ff00 */
[----:B------:R-:W-:Y:S01]  /*1ac0*/  FSEL R57, R26, RZ, !P5 ;  /* 0x000000ff1a397208 */ /* 0x000fe20006800000 */
[----:B------:R0:W-:Y:S01]  /*1ad0*/  STS [R46.X4+0x30c], R25 ;  /* 0x00030c192e007388 */ /* 0x0001e20000004800 */
[----:B------:R-:W-:Y:S01]  /*1ae0*/  FSEL R51, R48, RZ, !P5 ;  /* 0x000000ff30337208 */ /* 0x000fe20006800000 */
[----:B------:R-:W-:-:S02]  /*1af0*/  IMAD.WIDE R48, R49, R50, c[0x0][0x178] ;  /* 0x00005e0031307625 */ /* 0x000fc400078e0232 */
[----:B------:R1:W-:Y:S04]  /*1b00*/  STS [R46.X4+0x40], R27 ;  /* 0x0000401b2e007388 */ /* 0x0003e80000004800 */
[----:B------:R-:W3:Y:S01]  /*1b10*/  @P4 LDG.E.EL.128 R20, [R52.64] ;  /* 0x0000000434144981 */ /* 0x000ee2000c2e1d00 */
[----:B0-----:R-:W-:Y:S01]  /*1b20*/  CS2R R24, SRZ ;  /* 0x0000000000187805 */ /* 0x001fe2000001ff00 */
[----:B-1----:R-:W-:-:S06]  /*1b30*/  CS2R R26, SRZ ;  /* 0x00000000001a7805 */ /* 0x002fcc000001ff00 */
[----:B------:R-:W5:Y:S01]  /*1b40*/  @P6 LDG.E.EL.128 R24, [R48.64] ;  /* 0x0000000430186981 */ /* 0x000f62000c2e1d00 */
[C-C-:B------:R-:W-:Y:S01]  /*1b50*/  IMAD.IADD R50, R47.reuse, 0x1, R38.reuse ;  /* 0x000000012f327824 */ /* 0x140fe200078e0226 */
[----:B------:R-:W-:Y:S02]  /*1b60*/  IADD3 R38, R47, 0x40000, R38 ;  /* 0x000400002f267810 */ /* 0x000fe40007ffe026 */
[----:B------:R0:W-:Y:S01]  /*1b70*/  STS [R46.X4+0x144], R51 ;  /* 0x000144332e007388 */ /* 0x0001e20000004800 */
[----:B------:R-:W-:-:S03]  /*1b80*/  FSEL R55, R55, RZ, !P5 ;  /* 0x000000ff37377208 */ /* 0x000fc60006800000 */
[----:B------:R-:W-:Y:S04]  /*1b90*/  STS [R46.X4+0x248], R57 ;  /* 0x000248392e007388 */ /* 0x000fe80000004800 */
[----:B------:R-:W-:Y:S01]  /*1ba0*/  STS [R46.X4+0x34c], R55 ;  /* 0x00034c372e007388 */ /* 0x000fe20000004800 */
[----:B---3--:R-:W-:Y:S02]  /*1bb0*/  SEL R47, R21, RZ, P4 ;  /* 0x000000ff152f7207 */ /* 0x008fe40002000000 */
[----:B0-----:R-:W-:Y:S02]  /*1bc0*/  SEL R51, R23, RZ, P4 ;  /* 0x000000ff17337207 */ /* 0x001fe40002000000 */
[----:B------:R-:W-:Y:S02]  /*1bd0*/  SEL R20, R20, RZ, P4 ;  /* 0x000000ff14147207 */ /* 0x000fe40002000000 */
[----:B------:R-:W-:-:S02]  /*1be0*/  SEL R22, R22, RZ, P4 ;  /* 0x000000ff16167207 */ /* 0x000fc40002000000 */
[----:B------:R-:W-:Y:S02]  /*1bf0*/  ISETP.GT.AND P4, PT, R4, 0x2, PT ;  /* 0x000000020400780c */ /* 0x000fe40003f84270 */
[----:B-----5:R-:W-:Y:S02]  /*1c00*/  SEL R24, R24, RZ, P6 ;  /* 0x000000ff18187207 */ /* 0x020fe40003000000 */
[----:B------:R-:W-:Y:S02]  /*1c10*/  SEL R25, R25, RZ, P6 ;  /* 0x000000ff19197207 */ /* 0x000fe40003000000 */
[----:B------:R-:W-:Y:S02]  /*1c20*/  SEL R26, R26, RZ, P6 ;  /* 0x000000ff1a1a7207 */ /* 0x000fe40003000000 */
[----:B------:R-:W-:Y:S02]  /*1c30*/  SEL R27, R27, RZ, P6 ;  /* 0x000000ff1b1b7207 */ /* 0x000fe40003000000 */
[----:B------:R-:W-:-:S02]  /*1c40*/  FSEL R23, R47, RZ, !P5 ;  /* 0x000000ff2f177208 */ /* 0x000fc40006800000 */
[----:B------:R-:W-:Y:S02]  /*1c50*/  FSEL R49, R51, RZ, !P5 ;  /* 0x000000ff33317208 */ /* 0x000fe40006800000 */
[----:B------:R-:W-:Y:S02]  /*1c60*/  FSEL R21, R20, RZ, !P5 ;  /* 0x000000ff14157208 */ /* 0x000fe40006800000 */
[----:B------:R-:W-:Y:S02]  /*1c70*/  FSEL R47, R22, RZ, !P5 ;  /* 0x000000ff162f7208 */ /* 0x000fe40006800000 */
[----:B------:R-:W-:Y:S02]  /*1c80*/  FSEL R51, R24, RZ, !P5 ;  /* 0x000000ff18337208 */ /* 0x000fe40006800000 */
[----:B------:R-:W-:Y:S02]  /*1c90*/  FSEL R25, R25, RZ, !P5 ;  /* 0x000000ff19197208 */ /* 0x000fe40006800000 */
[----:B------:R-:W-:-:S02]  /*1ca0*/  FSEL R53, R26, RZ, !P5 ;  /* 0x000000ff1a357208 */ /* 0x000fc40006800000 */
[----:B------:R-:W-:Y:S02]  /*1cb0*/  FSEL R27, R27, RZ, !P5 ;  /* 0x000000ff1b1b7208 */ /* 0x000fe40006800000 */
[----:B------:R-:W-:Y:S01]  /*1cc0*/  ISETP.LT.AND P5, PT, R5, 0x100, P4 ;  /* 0x000001000500780c */ /* 0x000fe200027a1270 */
[----:B------:R0:W-:Y:S04]  /*1cd0*/  STS [R46.X4+0x80], R21 ;  /* 0x000080152e007388 */ /* 0x0001e80000004800 */
[----:B------:R1:W-:Y:S04]  /*1ce0*/  STS [R46.X4+0x184], R23 ;  /* 0x000184172e007388 */ /* 0x0003e80000004800 */
[----:B------:R3:W-:Y:S01]  /*1cf0*/  STS [R46.X4+0x1c4], R25 ;  /* 0x0001c4192e007388 */ /* 0x0007e20000004800 */
[----:B0-----:R-:W-:-:S03]  /*1d00*/  CS2R R20, SRZ ;  /* 0x0000000000147805 */ /* 0x001fc6000001ff00 */
[----:B------:R0:W-:Y:S01]  /*1d10*/  STS [R46.X4+0x3cc], R27 ;  /* 0x0003cc1b2e007388 */ /* 0x0001e20000004800 */
[----:B-1----:R-:W-:-:S03]  /*1d20*/  CS2R R22, SRZ ;  /* 0x0000000000167805 */ /* 0x002fc6000001ff00 */
[----:B------:R-:W-:Y:S01]  /*1d30*/  STS [R46.X4+0x288], R47 ;  /* 0x0002882f2e007388 */ /* 0x000fe20000004800 */
[----:B---3--:R-:W-:-:S03]  /*1d40*/  CS2R R24, SRZ ;  /* 0x0000000000187805 */ /* 0x008fc6000001ff00 */
[----:B------:R1:W-:Y:S01]  /*1d50*/  STS [R46.X4+0x38c], R49 ;  /* 0x00038c312e007388 */ /* 0x0003e20000004800 */
[----:B0-----:R-:W-:-:S03]  /*1d60*/  CS2R R26, SRZ ;  /* 0x00000000001a7805 */ /* 0x001fc6000001ff00 */
[----:B------:R-:W-:Y:S04]  /*1d70*/  STS [R46.X4+0xc0], R51 ;  /* 0x0000c0332e007388 */ /* 0x000fe80000004800 */
[----:B------:R-:W-:Y:S01]  /*1d80*/  STS [R46.X4+0x2c8], R53 ;  /* 0x0002c8352e007388 */ /* 0x000fe20000004800 */
[----:B-1----:R-:W-:-:S03]  /*1d90*/  IMAD.WIDE R48, R50, R3, c[0x0][0x180] ;  /* 0x0000600032307625 */ /* 0x002fc600078e0203 */
[----:B------:R-:W-:Y:S06]  /*1da0*/  BAR.SYNC 0x0 ;  /* 0x0000000000007b1d */ /* 0x000fec0000000000 */
[----:B------:R-:W-:Y:S01]  /*1db0*/  IMAD.WIDE R46, R38, R3, c[0x0][0x180] ;  /* 0x00006000262e7625 */ /* 0x000fe200078e0203 */
[----:B------:R-:W3:Y:S04]  /*1dc0*/  @P5 LDG.E.EL.128 R20, [R48.64] ;  /* 0x0000000430145981 */ /* 0x000ee8000c2e1d00 */
[----:B------:R-:W5:Y:S01]  /*1dd0*/  @P5 LDG.E.EL.128 R24, [R46.64] ;  /* 0x000000042e185981 */ /* 0x000f62000c2e1d00 */
[----:B------:R-:W-:Y:S01]  /*1de0*/  IMAD R9, R9, 0x41, R10 ;  /* 0x0000004109097824 */ /* 0x000fe200078e020a */
[----:B------:R-:W-:-:S04]  /*1df0*/  ISETP.NE.AND P6, PT, R4, 0x2, PT ;  /* 0x000000020400780c */ /* 0x000fc80003fc5270 */
[----:B------:R-:W0:Y:S04]  /*1e00*/  LDS R51, [R9.X4+0x8] ;  /* 0x0000080009337984 */ /* 0x000e280000004800 */
[----:B------:R-:W1:Y:S04]  /*1e10*/  LDS R54, [R9.X4+0xc] ;  /* 0x00000c0009367984 */ /* 0x000e680000004800 */
[----:B------:R-:W0:Y:S04]  /*1e20*/  LDS R52, [R9.X4+0x4] ;  /* 0x0000040009347984 */ /* 0x000e280000004800 */
[----:B------:R-:W0:Y:S01]  /*1e30*/  LDS R53, [R9.X4+0x10] ;  /* 0x0000100009357984 */ /* 0x000e220000004800 */
[----:B---3--:R-:W-:-:S02]  /*1e40*/  SEL R50, R21, RZ, P5 ;  /* 0x000000ff15327207 */ /* 0x008fc40002800000 */
[----:B------:R-:W-:Y:S02]  /*1e50*/  SEL R10, R23, RZ, P5 ;  /* 0x000000ff170a7207 */ /* 0x000fe40002800000 */
[----:B-----5:R-:W-:Y:S02]  /*1e60*/  SEL R48, R25, RZ, P5 ;  /* 0x000000ff19307207 */ /* 0x020fe40002800000 */
[----:B------:R-:W-:Y:S02]  /*1e70*/  SEL R38, R20, RZ, P5 ;  /* 0x000000ff14267207 */ /* 0x000fe40002800000 */
[----:B------:R-:W-:Y:S01]  /*1e80*/  SEL R24, R24, RZ, P5 ;  /* 0x000000ff18187207 */ /* 0x000fe20002800000 */
[----:B------:R-:W-:Y:S01]  /*1e90*/  IMAD.U32 R21, R48, 0x10000, RZ ;  /* 0x0001000030157824 */ /* 0x000fe200078e00ff */
[----:B------:R-:W-:Y:S01]  /*1ea0*/  SEL R4, R22, RZ, P5 ;  /* 0x000000ff16047207 */ /* 0x000fe20002800000 */
[C---:B------:R-:W-:Y:S01]  /*1eb0*/  IMAD.U32 R22, R50.reuse, 0x10000, RZ ;  /* 0x0001000032167824 */ /* 0x040fe200078e00ff */
[----:B------:R-:W-:Y:S01]  /*1ec0*/  PRMT R23, R50, 0x7632, R23 ;  /* 0x0000763232177816 */ /* 0x000fe20000000017 */
[----:B------:R-:W-:Y:S01]  /*1ed0*/  IMAD.U32 R46, R10, 0x10000, RZ ;  /* 0x000100000a2e7824 */ /* 0x000fe200078e00ff */
[----:B------:R-:W-:Y:S01]  /*1ee0*/  PRMT R10, R48, 0x7632, R10 ;  /* 0x00007632300a7816 */ /* 0x000fe2000000000a */
[----:B------:R-:W-:Y:S01]  /*1ef0*/  IMAD.U32 R25, R38, 0x10000, RZ ;  /* 0x0001000026197824 */ /* 0x000fe200078e00ff */
[----:B------:R-:W-:Y:S01]  /*1f00*/  SEL R27, R27, RZ, P5 ;  /* 0x000000ff1b1b7207 */ /* 0x000fe20002800000 */
[----:B------:R-:W-:Y:S01]  /*1f10*/  IMAD.U32 R20, R24, 0x10000, RZ ;  /* 0x0001000018147824 */ /* 0x000fe200078e00ff */
[----:B------:R-:W-:Y:S01]  /*1f20*/  FADD R21, R22, R21 ;  /* 0x0000001516157221 */ /* 0x000fe20000000000 */
[----:B------:R-:W-:Y:S01]  /*1f30*/  PRMT R22, R38, 0x7632, R22 ;  /* 0x0000763226167816 */ /* 0x000fe20000000016 */
[----:B------:R-:W-:Y:S01]  /*1f40*/  IMAD.U32 R49, R4, 0x10000, RZ ;  /* 0x0001000004317824 */ /* 0x000fe200078e00ff */
[----:B------:R-:W-:Y:S01]  /*1f50*/  FADD R20, R25, R20 ;  /* 0x0000001419147221 */ /* 0x000fe20000000000 */
[----:B------:R-:W-:Y:S01]  /*1f60*/  PRMT R4, R24, 0x7632, R4 ;  /* 0x0000763218047816 */ /* 0x000fe20000000004 */
[----:B------:R-:W-:Y:S01]  /*1f70*/  IMAD.U32 R38, R23, 0x10000, RZ ;  /* 0x0001000017267824 */ /* 0x000fe200078e00ff */
[----:B------:R-:W3:Y:S01]  /*1f80*/  LDS R50, [R9.X4+0x1c] ;  /* 0x00001c0009327984 */ /* 0x000ee20000004800 */
[C---:B------:R-:W-:Y:S01]  /*1f90*/  IMAD.U32 R25, R10.reuse, 0x10000, RZ ;  /* 0x000100000a197824 */ /* 0x040fe200078e00ff */
[----:B------:R-:W-:Y:S01]  /*1fa0*/  PRMT R10, R10, 0x7632, R10 ;  /* 0x000076320a0a7816 */ /* 0x000fe2000000000a */
[C---:B------:R-:W-:Y:S01]  /*1fb0*/  IMAD.U32 R23, R27.reuse, 0x10000, RZ ;  /* 0x000100001b177824 */ /* 0x040fe200078e00ff */
[----:B------:R-:W-:Y:S01]  /*1fc0*/  PRMT R27, R27, 0x7632, R27 ;  /* 0x000076321b1b7816 */ /* 0x000fe2000000001b */
[C---:B------:R-:W-:Y:S01]  /*1fd0*/  IMAD.U32 R24, R4.reuse, 0x10000, RZ ;  /* 0x0001000004187824 */ /* 0x040fe200078e00ff */
[----:B------:R-:W-:Y:S01]  /*1fe0*/  PRMT R4, R4, 0x7632, R4 ;  /* 0x0000763204047816 */ /* 0x000fe20000000004 */
[----:B------:R-:W-:-:S02]  /*1ff0*/  IMAD.U32 R47, R22, 0x10000, RZ ;  /* 0x00010000162f7824 */ /* 0x000fc400078e00ff */
[----:B------:R-:W-:Y:S02]  /*2000*/  IMAD.U32 R10, R10, 0x10000, RZ ;  /* 0x000100000a0a7824 */ /* 0x000fe400078e00ff */
[----:B------:R-:W-:Y:S01]  /*2010*/  IMAD.U32 R27, R27, 0x10000, RZ ;  /* 0x000100001b1b7824 */ /* 0x000fe200078e00ff */
[----:B------:R-:W-:Y:S01]  /*2020*/  FADD R24, R47, R24 ;  /* 0x000000182f187221 */ /* 0x000fe20000000000 */
[----:B------:R-:W-:Y:S01]  /*2030*/  FADD R25, R38, R25 ;  /* 0x0000001926197221 */ /* 0x000fe20000000000 */
[----:B------:R-:W-:Y:S01]  /*2040*/  IMAD.U32 R47, R4, 0x10000, RZ ;  /* 0x00010000042f7824 */ /* 0x000fe200078e00ff */
[----:B------:R-:W-:Y:S01]  /*2050*/  FADD R27, R10, R27 ;  /* 0x0000001b0a1b7221 */ /* 0x000fe20000000000 */
[----:B------:R-:W5:Y:S04]  /*2060*/  LDS R38, [R9.X4] ;  /* 0x0000000009267984 */ /* 0x000f680000004800 */
[----:B------:R-:W2:Y:S04]  /*2070*/  LDS R4, [R9.X4+0x14] ;  /* 0x0000140009047984 */ /* 0x000ea80000004800 */
[----:B------:R-:W4:Y:S01]  /*2080*/  LDS R10, [R9.X4+0x18] ;  /* 0x00001800090a7984 */ /* 0x000f220000004800 */
[----:B------:R-:W-:-:S02]  /*2090*/  SEL R26, R26, RZ, P5 ;  /* 0x000000ff1a1a7207 */ /* 0x000fc40002800000 */
[----:B0-----:R-:W-:Y:S02]  /*20a0*/  @P6 FSEL R51, R21, RZ, P4 ;  /* 0x000000ff15336208 */ /* 0x001fe40002000000 */
[----:B------:R-:W-:Y:S01]  /*20b0*/  SHF.R.S32.HI R21, RZ, 0x1f, R6 ;  /* 0x0000001fff157819 */ /* 0x000fe20000011406 */
[C---:B------:R-:W-:Y:S01]  /*20c0*/  IMAD.U32 R22, R26.reuse, 0x10000, RZ ;  /* 0x000100001a167824 */ /* 0x040fe200078e00ff */
[----:B------:R-:W-:Y:S02]  /*20d0*/  PRMT R26, R26, 0x7632, R26 ;  /* 0x000076321a1a7816 */ /* 0x000fe4000000001a */
[----:B------:R-:W-:-:S03]  /*20e0*/  LEA.HI R21, R21, R6, RZ, 0xc ;  /* 0x0000000615157211 */ /* 0x000fc600078f60ff */
[----:B------:R-:W-:Y:S01]  /*20f0*/  IMAD.U32 R26, R26, 0x10000, RZ ;  /* 0x000100001a1a7824 */ /* 0x000fe200078e00ff */
[----:B------:R-:W-:Y:S01]  /*2100*/  FADD R22, R49, R22 ;  /* 0x0000001631167221 */ /* 0x000fe20000000000 */
[----:B------:R-:W-:Y:S01]  /*2110*/  FADD R23, R46, R23 ;  /* 0x000000172e177221 */ /* 0x000fe20000000000 */
[----:B------:R-:W-:Y:S01]  /*2120*/  IMAD.SHL.U32 R21, R21, 0x80, RZ ;  /* 0x0000008015157824 */ /* 0x000fe200078e00ff */
[----:B------:R-:W-:Y:S01]  /*2130*/  FADD R26, R47, R26 ;  /* 0x0000001a2f1a7221 */ /* 0x000fe20000000000 */
[----:B------:R-:W-:Y:S02]  /*2140*/  ISETP.GT.AND P5, PT, R7, 0x2, PT ;  /* 0x000000020700780c */ /* 0x000fe40003fa4270 */
[----:B-1----:R-:W-:Y:S02]  /*2150*/  @P6 FSEL R54, R25, RZ, P4 ;  /* 0x000000ff19366208 */ /* 0x002fe40002000000 */
[----:B------:R-:W-:Y:S02]  /*2160*/  @P6 FSEL R52, R24, RZ, P4 ;  /* 0x000000ff18346208 */ /* 0x000fe40002000000 */
[----:B------:R-:W-:-:S02]  /*2170*/  @P6 FSEL R53, R22, RZ, P4 ;  /* 0x000000ff16356208 */ /* 0x000fc40002000000 */
[----:B---3--:R-:W-:Y:S02]  /*2180*/  @P6 FSEL R50, R27, RZ, P4 ;  /* 0x000000ff1b326208 */ /* 0x008fe40002000000 */
[----:B------:R-:W-:Y:S02]  /*2190*/  LOP3.LUT R25, R21, 0xfff80000, RZ, 0xc0, !PT ;  /* 0xfff8000015197812 */ /* 0x000fe400078ec0ff */
[----:B-----5:R-:W-:Y:S02]  /*21a0*/  @P6 FSEL R38, R20, RZ, P4 ;  /* 0x000000ff14266208 */ /* 0x020fe40002000000 */
[----:B--2---:R-:W-:Y:S02]  /*21b0*/  @P6 FSEL R4, R26, RZ, P4 ;  /* 0x000000ff1a046208 */ /* 0x004fe40002000000 */
[----:B----4-:R-:W-:Y:S02]  /*21c0*/  @P6 FSEL R10, R23, RZ, P4 ;  /* 0x000000ff170a6208 */ /* 0x010fe40002000000 */
[----:B------:R-:W-:Y:S01]  /*21d0*/  ISETP.LT.AND P6, PT, R5, 0x100, P5 ;  /* 0x000001000500780c */ /* 0x000fe20002fc1270 */
[C-C-:B------:R-:W-:Y:S01]  /*21e0*/  IMAD.IADD R48, R25.reuse, 0x1, R2.reuse ;  /* 0x0000000119307824 */ /* 0x140fe200078e0202 */
[----:B------:R-:W-:Y:S01]  /*21f0*/  IADD3 R46, R25, 0x40000, R2 ;  /* 0x00040000192e7810 */ /* 0x000fe20007ffe002 */
[----:B------:R-:W-:Y:S01]  /*2200*/  CS2R R20, SRZ ;  /* 0x0000000000147805 */ /* 0x000fe2000001ff00 */
[----:B------:R-:W-:Y:S01]  /*2210*/  CS2R R22, SRZ ;  /* 0x0000000000167805 */ /* 0x000fe2000001ff00 */
[----:B------:R-:W-:Y:S01]  /*2220*/  IMAD.WIDE R48, R48, R3, c[0x0][0x180] ;  /* 0x0000600030307625 */ /* 0x000fe200078e0203 */
[----:B------:R-:W-:Y:S01]  /*2230*/  CS2R R24, SRZ ;  /* 0x0000000000187805 */ /* 0x000fe2000001ff00 */
[----:B------:R-:W-:-:S02]  /*2240*/  CS2R R26, SRZ ;  /* 0x00000000001a7805 */ /* 0x000fc4000001ff00 */
[----:B------:R-:W-:-:S04]  /*2250*/  IMAD.WIDE R46, R46, R3, c[0x0][0x180] ;  /* 0x000060002e2e7625 */ /* 0x000fc800078e0203 */
[----:B------:R-:W2:Y:S04]  /*2260*/  @P6 LDG.E.EL.128 R20, [R48.64] ;  /* 0x0000000430146981 */ /* 0x000ea8000c2e1d00 */
[----:B------:R0:W3:Y:S01]  /*2270*/  @P6 LDG.E.EL.128 R24, [R46.64] ;  /* 0x000000042e186981 */ /* 0x0000e2000c2e1d00 */
[----:B------:R-:W-:Y:S02]  /*2280*/  SEL R12, R12, RZ, P3 ;  /* 0x000000ff0c0c7207 */ /* 0x000fe40001800000 */
[----:B------:R-:W-:Y:S02]  /*2290*/  SEL R16, R16, RZ, P3 ;  /* 0x000000ff10107207 */ /* 0x000fe40001800000 */
[----:B------:R-:W-:Y:S01]  /*22a0*/  ISETP.NE.AND P4, PT, R7, 0x2, PT ;  /* 0x000000020700780c */ /* 0x000fe20003f85270 */
[--C-:B------:R-:W-:Y:S01]  /*22b0*/  IMAD R28, R28, 0x100, R5.reuse ;  /* 0x000001001c1c7824 */ /* 0x100fe200078e0205 */
[----:B------:R-:W-:Y:S01]  /*22c0*/  FSEL R45, R45, RZ, P2 ;  /* 0x000000ff2d2d7208 */ /* 0x000fe20001000000 */
[----:B------:R-:W-:Y:S01]  /*22d0*/  IMAD R6, R6, 0x100, R5 ;  /* 0x0000010006067824 */ /* 0x000fe200078e0205 */
[----:B------:R-:W-:-:S02]  /*22e0*/  FSEL R7, R44, RZ, P2 ;  /* 0x000000ff2c077208 */ /* 0x000fc40001000000 */
[----:B------:R-:W-:Y:S01]  /*22f0*/  FSEL R2, R43, RZ, P2 ;  /* 0x000000ff2b027208 */ /* 0x000fe20001000000 */
[----:B------:R-:W-:Y:S01]  /*2300*/  IMAD.U32 R44, R12, 0x10000, RZ ;  /* 0x000100000c2c7824 */ /* 0x000fe200078e00ff */
[----:B------:R-:W-:Y:S01]  /*2310*/  ISETP.GE.AND P2, PT, R5, 0x100, PT ;  /* 0x000001000500780c */ /* 0x000fe20003f46270 */
[----:B------:R-:W-:Y:S01]  /*2320*/  IMAD.U32 R5, R16, 0x10000, RZ ;  /* 0x0001000010057824 */ /* 0x000fe200078e00ff */
[----:B------:R-:W-:Y:S02]  /*2330*/  PRMT R12, R12, 0x7632, R12 ;  /* 0x000076320c0c7816 */ /* 0x000fe4000000000c */
[----:B------:R-:W-:Y:S01]  /*2340*/  PRMT R16, R16, 0x7632, R16 ;  /* 0x0000763210107816 */ /* 0x000fe20000000010 */
[----:B------:R-:W-:Y:S01]  /*2350*/  FADD R8, R8, R7 ;  /* 0x0000000708087221 */ /* 0x000fe20000000000 */
[----:B------:R-:W-:Y:S01]  /*2360*/  SEL R13, R13, RZ, P3 ;  /* 0x000000ff0d0d7207 */ /* 0x000fe20001800000 */
[----:B------:R-:W-:Y:S01]  /*2370*/  IMAD.U32 R12, R12, 0x10000, RZ ;  /* 0x000100000c0c7824 */ /* 0x000fe200078e00ff */
[----:B------:R-:W-:Y:S01]  /*2380*/  SEL R17, R17, RZ, P3 ;  /* 0x000000ff11117207 */ /* 0x000fe20001800000 */
[----:B------:R-:W-:-:S02]  /*2390*/  IMAD.U32 R7, R16, 0x10000, RZ ;  /* 0x0001000010077824 */ /* 0x000fc400078e00ff */
[C---:B------:R-:W-:Y:S01]  /*23a0*/  IMAD.U32 R43, R13.reuse, 0x10000, RZ ;  /* 0x000100000d2b7824 */ /* 0x040fe200078e00ff */
[----:B------:R-:W-:Y:S01]  /*23b0*/  PRMT R13, R13, 0x7632, R13 ;  /* 0x000076320d0d7816 */ /* 0x000fe2000000000d */
[----:B------:R-:W-:Y:S01]  /*23c0*/  FMUL R7, R12, R7 ;  /* 0x000000070c077220 */ /* 0x000fe20000400000 */
[C---:B------:R-:W-:Y:S01]  /*23d0*/  IMAD.U32 R12, R17.reuse, 0x10000, RZ ;  /* 0x00010000110c7824 */ /* 0x040fe200078e00ff */
[----:B------:R-:W-:Y:S02]  /*23e0*/  PRMT R17, R17, 0x7632, R17 ;  /* 0x0000763211117816 */ /* 0x000fe40000000011 */
[----:B------:R-:W-:Y:S01]  /*23f0*/  IMAD.U32 R16, R13, 0x10000, RZ ;  /* 0x000100000d107824 */ /* 0x000fe200078e00ff */
[----:B------:R-:W-:Y:S02]  /*2400*/  SEL R14, R14, RZ, P3 ;  /* 0x000000ff0e0e7207 */ /* 0x000fe40001800000 */
[----:B------:R-:W-:Y:S01]  /*2410*/  IMAD.U32 R13, R17, 0x10000, RZ ;  /* 0x00010000110d7824 */ /* 0x000fe200078e00ff */
[----:B------:R-:W-:-:S02]  /*2420*/  SEL R18, R18, RZ, P3 ;  /* 0x000000ff12127207 */ /* 0x000fc40001800000 */
[----:B------:R-:W-:Y:S01]  /*2430*/  IMAD.U32 R17, R14, 0x10000, RZ ;  /* 0x000100000e117824 */ /* 0x000fe200078e00ff */
[----:B------:R-:W-:Y:S01]  /*2440*/  FMUL R13, R16, R13 ;  /* 0x0000000d100d7220 */ /* 0x000fe20000400000 */
[----:B------:R-:W-:Y:S01]  /*2450*/  PRMT R14, R14, 0x7632, R14 ;  /* 0x000076320e0e7816 */ /* 0x000fe2000000000e */
[C---:B------:R-:W-:Y:S01]  /*2460*/  IMAD.U32 R16, R18.reuse, 0x10000, RZ ;  /* 0x0001000012107824 */ /* 0x040fe200078e00ff */
[----:B------:R-:W-:-:S03]  /*2470*/  PRMT R18, R18, 0x7632, R18 ;  /* 0x0000763212127816 */ /* 0x000fc60000000012 */
[----:B------:R-:W-:Y:S01]  /*2480*/  FMUL R16, R17, R16 ;  /* 0x0000001011107220 */ /* 0x000fe20000400000 */
[----:B------:R-:W-:Y:S01]  /*2490*/  IMAD.U32 R17, R14, 0x10000, RZ ;  /* 0x000100000e117824 */ /* 0x000fe200078e00ff */
[----:B------:R-:W-:Y:S01]  /*24a0*/  SEL R15, R15, RZ, P3 ;  /* 0x000000ff0f0f7207 */ /* 0x000fe20001800000 */
[----:B------:R-:W-:Y:S01]  /*24b0*/  IMAD.U32 R14, R18, 0x10000, RZ ;  /* 0x00010000120e7824 */ /* 0x000fe200078e00ff */
[----:B------:R-:W-:-:S03]  /*24c0*/  SEL R19, R19, RZ, P3 ;  /* 0x000000ff13137207 */ /* 0x000fc60001800000 */
[----:B------:R-:W-:Y:S01]  /*24d0*/  FMUL R14, R17, R14 ;  /* 0x0000000e110e7220 */ /* 0x000fe20000400000 */
[----:B------:R-:W-:Y:S02]  /*24e0*/  PRMT R17, R15, 0x7632, R17 ;  /* 0x000076320f117816 */ /* 0x000fe40000000011 */
[----:B------:R-:W-:Y:S01]  /*24f0*/  PRMT R18, R19, 0x7632, R18 ;  /* 0x0000763213127816 */ /* 0x000fe20000000012 */
[----:B------:R-:W-:Y:S02]  /*2500*/  FMUL R12, R43, R12 ;  /* 0x0000000c2b0c7220 */ /* 0x000fe40000400000 */
[----:B------:R-:W-:Y:S02]  /*2510*/  IMAD.U32 R17, R17, 0x10000, RZ ;  /* 0x0001000011117824 */ /* 0x000fe400078e00ff */
[----:B------:R-:W-:Y:S01]  /*2520*/  IMAD.U32 R18, R18, 0x10000, RZ ;  /* 0x0001000012127824 */ /* 0x000fe200078e00ff */
[----:B------:R-:W-:Y:S01]  /*2530*/  FADD R2, R11, R2 ;  /* 0x000000020b027221 */ /* 0x000fe20000000000 */
[----:B------:R-:W-:Y:S01]  /*2540*/  FSEL R12, R12, RZ, P3 ;  /* 0x000000ff0c0c7208 */ /* 0x000fe20001800000 */
[----:B------:R-:W-:Y:S01]  /*2550*/  FMUL R5, R44, R5 ;  /* 0x000000052c057220 */ /* 0x000fe20000400000 */
[----:B------:R-:W-:Y:S01]  /*2560*/  FSEL R7, R7, RZ, P3 ;  /* 0x000000ff07077208 */ /* 0x000fe20001800000 */
[----:B------:R-:W-:Y:S01]  /*2570*/  FADD R11, RZ, R42 ;  /* 0x0000002aff0b7221 */ /* 0x000fe20000000000 */
[----:B------:R-:W-:Y:S01]  /*2580*/  FMUL R18, R17, R18 ;  /* 0x0000001211127220 */ /* 0x000fe20000400000 */
[----:B------:R-:W-:Y:S01]  /*2590*/  FADD R37, RZ, R37 ;  /* 0x00000025ff257221 */ /* 0x000fe20000000000 */
[----:B0-----:R-:W-:Y:S01]  /*25a0*/  IMAD.U32 R46, R15, 0x10000, RZ ;  /* 0x000100000f2e7824 */ /* 0x001fe200078e00ff */
[----:B------:R-:W-:Y:S01]  /*25b0*/  FADD R15, RZ, R8 ;  /* 0x00000008ff0f7221 */ /* 0x000fe20000000000 */
[----:B------:R-:W-:Y:S01]  /*25c0*/  IMAD.U32 R19, R19, 0x10000, RZ ;  /* 0x0001000013137824 */ /* 0x000fe200078e00ff */
[----:B------:R-:W-:Y:S01]  /*25d0*/  FADD R35, R35, R12 ;  /* 0x0000000c23237221 */ /* 0x000fe20000000000 */
[----:B------:R-:W-:Y:S01]  /*25e0*/  FSEL R44, R5, RZ, P3 ;  /* 0x000000ff052c7208 */ /* 0x000fe20001800000 */
[----:B------:R-:W-:Y:S01]  /*25f0*/  FADD R36, R36, R7 ;  /* 0x0000000724247221 */ /* 0x000fe20000000000 */
[----:B------:R-:W-:Y:S01]  /*2600*/  FSEL R12, R11, R38, !P0 ;  /* 0x000000260b0c7208 */ /* 0x000fe20004000000 */
[----:B------:R-:W-:Y:S01]  /*2610*/  FMUL R19, R46, R19 ;  /* 0x000000132e137220 */ /* 0x000fe20000400000 */
[----:B------:R-:W-:-:S02]  /*2620*/  FSEL R7, R18, RZ, P3 ;  /* 0x000000ff12077208 */ /* 0x000fc40001800000 */
[----:B------:R-:W-:Y:S01]  /*2630*/  FSEL R38, R37, R10, !P0 ;  /* 0x0000000a25267208 */ /* 0x000fe20004000000 */
[----:B------:R-:W-:Y:S01]  /*2640*/  FADD R0, R0, R45 ;  /* 0x0000002d00007221 */ /* 0x000fe20000000000 */
[----:B------:R-:W-:Y:S02]  /*2650*/  FSEL R16, R16, RZ, P3 ;  /* 0x000000ff10107208 */ /* 0x000fe40001800000 */
[----:B------:R-:W-:Y:S01]  /*2660*/  FSEL R15, R15, R4, !P0 ;  /* 0x000000040f0f7208 */ /* 0x000fe20004000000 */
[----:B------:R-:W-:Y:S01]  /*2670*/  FADD R29, R29, R44 ;  /* 0x0000002c1d1d7221 */ /* 0x000fe20000000000 */
[----:B------:R-:W-:Y:S01]  /*2680*/  FSEL R44, R19, RZ, P3 ;  /* 0x000000ff132c7208 */ /* 0x000fe20001800000 */
[----:B------:R-:W-:Y:S01]  /*2690*/  FADD R30, R30, R7 ;  /* 0x000000071e1e7221 */ /* 0x000fe20000000000 */
[----:B------:R-:W-:Y:S01]  /*26a0*/  FADD R33, R33, R16 ;  /* 0x0000001021217221 */ /* 0x000fe20000000000 */
[----:B------:R-:W-:Y:S01]  /*26b0*/  FADD R7, RZ, R0 ;  /* 0x00000000ff077221 */ /* 0x000fe20000000000 */
[----:B------:R-:W-:Y:S01]  /*26c0*/  FSEL R5, R14, RZ, P3 ;  /* 0x000000ff0e057208 */ /* 0x000fe20001800000 */
[----:B------:R-:W-:Y:S01]  /*26d0*/  FADD R14, RZ, R39 ;  /* 0x00000027ff0e7221 */ /* 0x000fe20000000000 */
[----:B------:R-:W-:Y:S01]  /*26e0*/  FADD R39, RZ, R2 ;  /* 0x00000002ff277221 */ /* 0x000fe20000000000 */
[----:B------:R-:W-:Y:S01]  /*26f0*/  LDS R0, [R9.X4+0x2084] ;  /* 0x0020840009007984 */ /* 0x000fe20000004800 */
[----:B------:R-:W-:-:S03]  /*2700*/  FSEL R54, R7, R54, !P0 ;  /* 0x0000003607367208 */ /* 0x000fc60004000000 */
[----:B------:R-:W0:Y:S04]  /*2710*/  LDS R2, [R9.X4+0x2080] ;  /* 0x0020800009027984 */ /* 0x000e280000004800 */
[----:B------:R-:W1:Y:S01]  /*2720*/  LDS R7, [R9.X4+0x2098] ;  /* 0x0020980009077984 */ /* 0x000e620000004800 */
[----:B------:R-:W-:Y:S01]  /*2730*/  FSEL R13, R13, RZ, P3 ;  /* 0x000000ff0d0d7208 */ /* 0x000fe20001800000 */
[----:B------:R-:W-:Y:S01]  /*2740*/  FADD R41, RZ, R41 ;  /* 0x00000029ff297221 */ /* 0x000fe20000000000 */
[----:B------:R-:W-:Y:S01]  /*2750*/  FADD R40, RZ, R40 ;  /* 0x00000028ff287221 */ /* 0x000fe20000000000 */
[----:B------:R-:W-:Y:S01]  /*2760*/  FSEL R14, R14, R53, !P0 ;  /* 0x000000350e0e7208 */ /* 0x000fe20004000000 */
[----:B------:R-:W-:Y:S01]  /*2770*/  FADD R32, R32, R5 ;  /* 0x0000000520207221 */ /* 0x000fe20000000000 */
[----:B------:R-:W-:Y:S01]  /*2780*/  FSEL R39, R39, R50, !P0 ;  /* 0x0000003227277208 */ /* 0x000fe20004000000 */
[----:B------:R-:W-:Y:S01]  /*2790*/  FADD R34, R34, R13 ;  /* 0x0000000d22227221 */ /* 0x000fe20000000000 */
[----:B------:R-:W-:-:S02]  /*27a0*/  FSEL R5, R41, R52, !P0 ;  /* 0x0000003429057208 */ /* 0x000fc40004000000 */
[----:B------:R-:W-:Y:S02]  /*27b0*/  FSEL R13, R40, R51, !P0 ;  /* 0x00000033280d7208 */ /* 0x000fe40004000000 */
[----:B------:R-:W-:Y:S02]  /*27c0*/  F2FP.BF16.F32.PACK_AB R14, R15, R14 ;  /* 0x0000000e0f0e723e */ /* 0x000fe400000010ff */
[----:B------:R-:W-:Y:S02]  /*27d0*/  F2FP.BF16.F32.PACK_AB R15, R39, R38 ;  /* 0x00000026270f723e */ /* 0x000fe400000010ff */
[----:B------:R-:W-:Y:S01]  /*27e0*/  F2FP.BF16.F32.PACK_AB R12, R5, R12 ;  /* 0x0000000c050c723e */ /* 0x000fe200000010ff */
[----:B------:R-:W-:Y:S01]  /*27f0*/  FADD R31, R31, R44 ;  /* 0x0000002c1f1f7221 */ /* 0x000fe20000000000 */
[----:B------:R-:W-:Y:S01]  /*2800*/  F2FP.BF16.F32.PACK_AB R13, R54, R13 ;  /* 0x0000000d360d723e */ /* 0x000fe200000010ff */
[----:B------:R-:W-:Y:S01]  /*2810*/  FADD R33, RZ, R33 ;  /* 0x00000021ff217221 */ /* 0x000fe20000000000 */
[----:B------:R-:W-:Y:S01]  /*2820*/  FADD R32, RZ, R32 ;  /* 0x00000020ff207221 */ /* 0x000fe20000000000 */
[----:B------:R-:W-:Y:S01]  /*2830*/  FADD R30, RZ, R30 ;  /* 0x0000001eff1e7221 */ /* 0x000fe20000000000 */
[----:B------:R-:W-:Y:S01]  /*2840*/  FADD R29, RZ, R29 ;  /* 0x0000001dff1d7221 */ /* 0x000fe20000000000 */
[----:B--2---:R-:W-:-:S02]  /*2850*/  SEL R37, R21, RZ, P6 ;  /* 0x000000ff15257207 */ /* 0x004fc40003000000 */
[----:B------:R-:W-:Y:S02]  /*2860*/  SEL R22, R22, RZ, P6 ;  /* 0x000000ff16167207 */ /* 0x000fe40003000000 */
[----:B------:R-:W-:Y:S02]  /*2870*/  SEL R23, R23, RZ, P6 ;  /* 0x000000ff17177207 */ /* 0x000fe40003000000 */
[----:B---3--:R-:W-:Y:S02]  /*2880*/  SEL R25, R25, RZ, P6 ;  /* 0x000000ff19197207 */ /* 0x008fe40003000000 */
[----:B------:R-:W-:Y:S02]  /*2890*/  SEL R26, R26, RZ, P6 ;  /* 0x000000ff1a1a7207 */ /* 0x000fe40003000000 */
[----:B------:R-:W-:Y:S02]  /*28a0*/  SEL R4, R20, RZ, P6 ;  /* 0x000000ff14047207 */ /* 0x000fe40003000000 */
[----:B------:R-:W-:-:S02]  /*28b0*/  SEL R27, R27, RZ, P6 ;  /* 0x000000ff1b1b7207 */ /* 0x000fc40003000000 */
[----:B------:R-:W-:Y:S01]  /*28c0*/  SEL R24, R24, RZ, P6 ;  /* 0x000000ff18187207 */ /* 0x000fe20003000000 */
[----:B------:R-:W-:Y:S01]  /*28d0*/  IMAD.U32 R19, R37, 0x10000, RZ ;  /* 0x0001000025137824 */ /* 0x000fe200078e00ff */
[----:B------:R-:W-:Y:S01]  /*28e0*/  LDS R20, [R9.X4+0x208c] ;  /* 0x00208c0009147984 */ /* 0x000fe20000004800 */
[----:B------:R-:W-:Y:S02]  /*28f0*/  IMAD.U32 R18, R22, 0x10000, RZ ;  /* 0x0001000016127824 */ /* 0x000fe400078e00ff */
[----:B------:R-:W-:Y:S02]  /*2900*/  IMAD.U32 R21, R23, 0x10000, RZ ;  /* 0x0001000017157824 */ /* 0x000fe400078e00ff */
[----:B------:R-:W-:Y:S02]  /*2910*/  IMAD.U32 R16, R25, 0x10000, RZ ;  /* 0x0001000019107824 */ /* 0x000fe400078e00ff */
[----:B------:R-:W-:Y:S02]  /*2920*/  IMAD.U32 R17, R26, 0x10000, RZ ;  /* 0x000100001a117824 */ /* 0x000fe400078e00ff */
[----:B------:R-:W-:-:S02]  /*2930*/  IMAD.U32 R11, R4, 0x10000, RZ ;  /* 0x00010000040b7824 */ /* 0x000fc400078e00ff */
[----:B------:R-:W-:Y:S02]  /*2940*/  IMAD.U32 R8, R27, 0x10000, RZ ;  /* 0x000100001b087824 */ /* 0x000fe400078e00ff */
[----:B------:R-:W-:Y:S01]  /*2950*/  IMAD.U32 R10, R24, 0x10000, RZ ;  /* 0x00010000180a7824 */ /* 0x000fe200078e00ff */
[----:B------:R-:W-:Y:S01]  /*2960*/  FADD R16, R19, R16 ;  /* 0x0000001013107221 */ /* 0x000fe20000000000 */
[----:B------:R-:W-:Y:S01]  /*2970*/  FADD R17, R18, R17 ;  /* 0x0000001112117221 */ /* 0x000fe20000000000 */
[----:B------:R-:W-:Y:S01]  /*2980*/  FADD R8, R21, R8 ;  /* 0x0000000815087221 */ /* 0x000fe20000000000 */
[----:B------:R-:W2:Y:S01]  /*2990*/  LDS R18, [R9.X4+0x2090] ;  /* 0x0020900009127984 */ /* 0x000ea20000004800 */
[----:B------:R-:W-:-:S03]  /*29a0*/  FADD R10, R11, R10 ;  /* 0x0000000a0b0a7221 */ /* 0x000fc60000000000 */
[----:B------:R-:W3:Y:S04]  /*29b0*/  LDS R19, [R9.X4+0x2094] ;  /* 0x0020940009137984 */ /* 0x000ee80000004800 */
[----:B------:R-:W4:Y:S04]  /*29c0*/  LDS R21, [R9.X4+0x209c] ;  /* 0x00209c0009157984 */ /* 0x000f280000004800 */
[----:B------:R5:W2:Y:S01]  /*29d0*/  LDS R11, [R9.X4+0x2088] ;  /* 0x00208800090b7984 */ /* 0x000aa20000004800 */
[----:B------:R-:W-:Y:S02]  /*29e0*/  PRMT R22, R22, 0x7632, R22 ;  /* 0x0000763216167816 */ /* 0x000fe40000000016 */
[----:B------:R-:W-:-:S02]  /*29f0*/  PRMT R26, R26, 0x7632, R26 ;  /* 0x000076321a1a7816 */ /* 0x000fc4000000001a */
[----:B------:R-:W-:Y:S02]  /*2a00*/  PRMT R23, R23, 0x7632, R23 ;  /* 0x0000763217177816 */ /* 0x000fe40000000017 */
[----:B------:R-:W-:Y:S02]  /*2a10*/  PRMT R27, R27, 0x7632, R27 ;  /* 0x000076321b1b7816 */ /* 0x000fe4000000001b */
[----:B------:R-:W-:Y:S02]  /*2a20*/  PRMT R4, R4, 0x7632, R4 ;  /* 0x0000763204047816 */ /* 0x000fe40000000004 */
[----:B------:R-:W-:Y:S02]  /*2a30*/  PRMT R37, R37, 0x7632, R37 ;  /* 0x0000763225257816 */ /* 0x000fe40000000025 */
[----:B------:R-:W-:Y:S02]  /*2a40*/  PRMT R24, R24, 0x7632, R24 ;  /* 0x0000763218187816 */ /* 0x000fe40000000018 */
[----:B------:R-:W-:Y:S01]  /*2a50*/  PRMT R25, R25, 0x7632, R25 ;  /* 0x0000763219197816 */ /* 0x000fe20000000019 */
[----:B-----5:R-:W-:-:S02]  /*2a60*/  IMAD.U32 R9, R22, 0x10000, RZ ;  /* 0x0001000016097824 */ /* 0x020fc400078e00ff */
[----:B------:R-:W-:Y:S02]  /*2a70*/  IMAD.U32 R26, R26, 0x10000, RZ ;  /* 0x000100001a1a7824 */ /* 0x000fe400078e00ff */
[----:B------:R-:W-:Y:S02]  /*2a80*/  IMAD.U32 R40, R23, 0x10000, RZ ;  /* 0x0001000017287824 */ /* 0x000fe400078e00ff */
[----:B------:R-:W-:Y:S02]  /*2a90*/  IMAD.U32 R27, R27, 0x10000, RZ ;  /* 0x000100001b1b7824 */ /* 0x000fe400078e00ff */
[----:B------:R-:W-:Y:S02]  /*2aa0*/  IMAD.U32 R23, R4, 0x10000, RZ ;  /* 0x0001000004177824 */ /* 0x000fe400078e00ff */
[----:B------:R-:W-:Y:S02]  /*2ab0*/  IMAD.U32 R38, R37, 0x10000, RZ ;  /* 0x0001000025267824 */ /* 0x000fe400078e00ff */
[----:B------:R-:W-:-:S02]  /*2ac0*/  IMAD.U32 R24, R24, 0x10000, RZ ;  /* 0x0001000018187824 */ /* 0x000fc400078e00ff */
[----:B------:R-:W-:Y:S01]  /*2ad0*/  IMAD.U32 R25, R25, 0x10000, RZ ;  /* 0x0001000019197824 */ /* 0x000fe200078e00ff */
[----:B------:R-:W-:Y:S01]  /*2ae0*/  FADD R26, R9, R26 ;  /* 0x0000001a091a7221 */ /* 0x000fe20000000000 */
[----:B------:R-:W-:Y:S01]  /*2af0*/  IMAD.WIDE R4, R28, R3, c[0x0][0x188] ;  /* 0x000062001c047625 */ /* 0x000fe200078e0203 */
[----:B------:R-:W-:Y:S01]  /*2b00*/  FADD R27, R40, R27 ;  /* 0x0000001b281b7221 */ /* 0x000fe20000000000 */
[----:B------:R-:W-:Y:S01]  /*2b10*/  FADD R24, R23, R24 ;  /* 0x0000001817187221 */ /* 0x000fe20000000000 */
[----:B------:R-:W-:Y:S01]  /*2b20*/  FADD R25, R38, R25 ;  /* 0x0000001926197221 */ /* 0x000fe20000000000 */
[----:B0-----:R-:W-:Y:S01]  /*2b30*/  @P4 FSEL R2, R10, RZ, P5 ;  /* 0x000000ff0a024208 */ /* 0x001fe20002800000 */
[----:B------:R0:W-:Y:S01]  /*2b40*/  @!P2 STG.E.128 [R4.64], R12 ;  /* 0x0000000c0400a986 */ /* 0x0001e2000c101d04 */
[----:B-1----:R-:W-:Y:S01]  /*2b50*/  @P4 FSEL R7, R8, RZ, P5 ;  /* 0x000000ff08074208 */ /* 0x002fe20002800000 */
[----:B------:R-:W-:Y:S01]  /*2b60*/  FADD R10, RZ, R31 ;  /* 0x0000001fff0a7221 */ /* 0x000fe20000000000 */
[----:B--2---:R-:W-:Y:S01]  /*2b70*/  @P4 FSEL R18, R17, RZ, P5 ;  /* 0x000000ff11124208 */ /* 0x004fe20002800000 */
[----:B------:R-:W-:Y:S01]  /*2b80*/  FADD R9, RZ, R36 ;  /* 0x00000024ff097221 */ /* 0x000fe20000000000 */
[----:B---3--:R-:W-:Y:S01]  /*2b90*/  @P4 FSEL R19, R26, RZ, P5 ;  /* 0x000000ff1a134208 */ /* 0x008fe20002800000 */
[----:B------:R-:W-:Y:S01]  /*2ba0*/  FADD R8, RZ, R35 ;  /* 0x00000023ff087221 */ /* 0x000fe20000000000 */
[----:B----4-:R-:W-:-:S02]  /*2bb0*/  @P4 FSEL R21, R27, RZ, P5 ;  /* 0x000000ff1b154208 */ /* 0x010fc40002800000 */
[----:B------:R-:W-:Y:S02]  /*2bc0*/  @P4 FSEL R0, R24, RZ, P5 ;  /* 0x000000ff18004208 */ /* 0x000fe40002800000 */
[----:B------:R-:W-:Y:S02]  /*2bd0*/  @P4 FSEL R11, R16, RZ, P5 ;  /* 0x000000ff100b4208 */ /* 0x000fe40002800000 */
[----:B------:R-:W-:Y:S02]  /*2be0*/  @P4 FSEL R20, R25, RZ, P5 ;  /* 0x000000ff19144208 */ /* 0x000fe40002800000 */
[----:B------:R-:W-:Y:S01]  /*2bf0*/  FSEL R18, R33, R18, !P1 ;  /* 0x0000001221127208 */ /* 0x000fe20004800000 */
[----:B0-----:R-:W-:Y:S01]  /*2c00*/  FADD R5, RZ, R34 ;  /* 0x00000022ff057221 */ /* 0x001fe20000000000 */
[----:B------:R-:W-:Y:S02]  /*2c10*/  FSEL R19, R32, R19, !P1 ;  /* 0x0000001320137208 */ /* 0x000fe40004800000 */
[----:B------:R-:W-:-:S02]  /*2c20*/  FSEL R7, R10, R7, !P1 ;  /* 0x000000070a077208 */ /* 0x000fc40004800000 */
[----:B------:R-:W-:Y:S02]  /*2c30*/  FSEL R30, R30, R21, !P1 ;  /* 0x000000151e1e7208 */ /* 0x000fe40004800000 */
[----:B------:R-:W-:Y:S02]  /*2c40*/  FSEL R2, R29, R2, !P1 ;  /* 0x000000021d027208 */ /* 0x000fe40004800000 */
[----:B------:R-:W-:Y:S02]  /*2c50*/  FSEL R9, R9, R0, !P1 ;  /* 0x0000000009097208 */ /* 0x000fe40004800000 */
[----:B------:R-:W-:Y:S02]  /*2c60*/  FSEL R8, R8, R11, !P1 ;  /* 0x0000000b08087208 */ /* 0x000fe40004800000 */
[----:B------:R-:W-:Y:S02]  /*2c70*/  FSEL R5, R5, R20, !P1 ;  /* 0x0000001405057208 */ /* 0x000fe40004800000 */
[----:B------:R-:W-:-:S02]  /*2c80*/  F2FP.BF16.F32.PACK_AB R18, R19, R18 ;  /* 0x000000121312723e */ /* 0x000fc400000010ff */
[----:B------:R-:W-:Y:S01]  /*2c90*/  F2FP.BF16.F32.PACK_AB R19, R30, R7 ;  /* 0x000000071e13723e */ /* 0x000fe200000010ff */
[----:B------:R-:W-:Y:S01]  /*2ca0*/  IMAD.WIDE R6, R6, R3, c[0x0][0x188] ;  /* 0x0000620006067625 */ /* 0x000fe200078e0203 */
[----:B------:R-:W-:Y:S02]  /*2cb0*/  F2FP.BF16.F32.PACK_AB R16, R9, R2 ;  /* 0x000000020910723e */ /* 0x000fe400000010ff */
[----:B------:R-:W-:Y:S01]  /*2cc0*/  F2FP.BF16.F32.PACK_AB R17, R5, R8 ;  /* 0x000000080511723e */ /* 0x000fe200000010ff */
[----:B------:R-:W-:Y:S06]  /*2cd0*/  @P2 EXIT ;  /* 0x000000000000294d */ /* 0x000fec0003800000 */
[----:B------:R-:W-:Y:S01]  /*2ce0*/  STG.E.128 [R6.64], R16 ;  /* 0x0000001006007986 */ /* 0x000fe2000c101d04 */
[----:B------:R-:W-:Y:S05]  /*2cf0*/  EXIT ;  /* 0x000000000000794d */ /* 0x000fea0003800000 */
.L_x_0:
[----:B------:R-:W-:-:S00]  /*2d00*/  BRA `(.L_x_0) ;  /* 0xfffffff000007947 */ /* 0x000fc0000383ffff */
[----:B------:R-:W-:-:S00]  /*2d10*/  NOP ;  /* 0x0000000000007918 */ /* 0x000fc00000000000 */
        /* <DEDUP_REMOVED lines=14> */
.L_x_1:


//--------------------- .nv.shared.triton__0d1d2d3d4d5d6de7de --------------------------
	.section	.nv.shared.triton__0d1d2d3d4d5d6de7de,"aw",@nobits
	.align	16
